	.target	sm_100a

	.elftype	@"ET_EXEC"


//--------------------- .note.nv.tkinfo           --------------------------
	.section	.note.nv.tkinfo,"",@"SHT_NOTE"
	.sectionflags	@"SHF_NOTE_NV_TKINFO"
	.tkinfo
        /*0018*/ 	.word	0x00000002
        /*0030*/ 	.string	""
        /*0030*/ 	.string	"ptxas"
        /*0030*/ 	.string	"Cuda compilation tools, release 13.0, V13.0.88"
        /*0030*/ 	.string	"Build cuda_13.0.r13.0/compiler.36424714_0"
        /*0030*/ 	.string	"-arch sm_100a -m 64 "



//--------------------- .note.nv.cuinfo           --------------------------
	.section	.note.nv.cuinfo,"",@"SHT_NOTE"
	.sectionflags	@"SHF_NOTE_NV_CUINFO"
        /*0018*/ 	.short	0x0002
        /*001a*/ 	.short	0x0064
        /*001c*/ 	.short	0x0082
	.zero		2


//--------------------- .nv.info                  --------------------------
	.section	.nv.info,"",@"SHT_CUDA_INFO"
	.align	4


	//----- nvinfo : EIATTR_REGCOUNT
	.align		4
        /*0000*/ 	.byte	0x04, 0x2f
        /*0002*/ 	.short	(.L_20 - .L_19)
	.align		4
.L_19:
        /*0004*/ 	.word	index@(_ZN7cutlass13device_kernelINS_4gemm6kernel13GemmUniversalIN4cute5tupleIJiiiiEEENS1_10collective13CollectiveMmaINS1_35MainloopSm100TmaUmmaWarpSpecializedILi4ELi2ELi4ENS5_IJNS4_1CILi2EEESB_NSA_ILi1EEEEEEEENS5_IJNSA_ILi128EEENSA_ILi256EEESF_EEEaNS5_IJlSC_lEEEaSI_NS4_8TiledMMAINS4_8MMA_AtomIJNS4_21SM100_MMA_S8_2x1SM_SSIaaiLi128ELi256ELNS4_4UMMA5MajorE0ELSN_0ELNSM_8SaturateE0EEEEEENS4_6LayoutINS5_IJSC_SC_SC_EEENS5_IJNSA_ILi0EEEST_ST_EEEEENS5_IJNS4_10UnderscoreESW_SW_EEEEENS4_28SM100_TMA_2SM_LOAD_MULTICASTENS4_14ComposedLayoutINS4_7SwizzleILi3ELi4ELi3EEENS4_18smem_ptr_flag_bitsILi8EEENSR_INS5_IJNSA_ILi8EEESF_EEENS5_IJSF_SC_EEEEEEEvNS4_8identityENS4_18SM100_TMA_2SM_LOADES19_vS1A_EENS_8epilogue10collective18CollectiveEpilogueINS1D_23Sm100TmaWarpSpecializedILi4ELi2ELi32ELb0ELb0EEEJNS5_IJNSA_ILi64EEESG_SF_EEENS5_IJNSR_IS1I_SC_EENSR_INS5_IJNSA_ILi32EEESB_EEENS5_IJSC_SF_EEEEEEEEaSI_aSI_NS1D_6fusion15FusionCallbacksIS1H_NS1Q_17LinearCombinationIaiaiLNS_15FloatRoundStyleE2EEES1J_S1P_JEEENS4_5SM1004TMEM4LOAD26SM100_TMEM_LOAD_32dp32b32xENS4_13SM90_TMA_LOADENS10_INS11_ILi1ELi4ELi3EEES14_NSR_INS5_IJS15_S1L_EEENS5_IJS1L_SC_EEEEEEENS4_39AutoVectorizingCopyWithAssumedAlignmentILi128EEENS4_14SM90_TMA_STOREES25_S27_S27_EEEvvEEEEvNT_6ParamsE)
        /*0008*/ 	.word	0x0000005b


	//----- nvinfo : EIATTR_FRAME_SIZE
	.align		4
.L_20:
        /*000c*/ 	.byte	0x04, 0x11
        /*000e*/ 	.short	(.L_22 - .L_21)
	.align		4
.L_21:
        /*0010*/ 	.word	index@($__internal_2_$__cuda_sm10x_tcgen05_guardrail_trap_unallocated_columns_being_dealloced)
        /*0014*/ 	.word	0x00000000


	//----- nvinfo : EIATTR_FRAME_SIZE
	.align		4
.L_22:
        /*0018*/ 	.byte	0x04, 0x11
        /*001a*/ 	.short	(.L_24 - .L_23)
	.align		4
.L_23:
        /*001c*/ 	.word	index@($__internal_1_$__cuda_sm10x_tcgen05_guardrail_trap_phase_invalid_during_alloc)
        /*0020*/ 	.word	0x00000000


	//----- nvinfo : EIATTR_FRAME_SIZE
	.align		4
.L_24:
        /*0024*/ 	.byte	0x04, 0x11
        /*0026*/ 	.short	(.L_26 - .L_25)
	.align		4
.L_25:
        /*0028*/ 	.word	index@($__internal_0_$__cuda_sm10x_tcgen05_guardrail_trap_col_being_dealloced_not_returned_by_alloc)
        /*002c*/ 	.word	0x00000000


	//----- nvinfo : EIATTR_FRAME_SIZE
	.align		4
.L_26:
        /*0030*/ 	.byte	0x04, 0x11
        /*0032*/ 	.short	(.L_28 - .L_27)
	.align		4
.L_27:
        /*0034*/ 	.word	index@(_ZN7cutlass13device_kernelINS_4gemm6kernel13GemmUniversalIN4cute5tupleIJiiiiEEENS1_10collective13CollectiveMmaINS1_35MainloopSm100TmaUmmaWarpSpecializedILi4ELi2ELi4ENS5_IJNS4_1CILi2EEESB_NSA_ILi1EEEEEEEENS5_IJNSA_ILi128EEENSA_ILi256EEESF_EEEaNS5_IJlSC_lEEEaSI_NS4_8TiledMMAINS4_8MMA_AtomIJNS4_21SM100_MMA_S8_2x1SM_SSIaaiLi128ELi256ELNS4_4UMMA5MajorE0ELSN_0ELNSM_8SaturateE0EEEEEENS4_6LayoutINS5_IJSC_SC_SC_EEENS5_IJNSA_ILi0EEEST_ST_EEEEENS5_IJNS4_10UnderscoreESW_SW_EEEEENS4_28SM100_TMA_2SM_LOAD_MULTICASTENS4_14ComposedLayoutINS4_7SwizzleILi3ELi4ELi3EEENS4_18smem_ptr_flag_bitsILi8EEENSR_INS5_IJNSA_ILi8EEESF_EEENS5_IJSF_SC_EEEEEEEvNS4_8identityENS4_18SM100_TMA_2SM_LOADES19_vS1A_EENS_8epilogue10collective18CollectiveEpilogueINS1D_23Sm100TmaWarpSpecializedILi4ELi2ELi32ELb0ELb0EEEJNS5_IJNSA_ILi64EEESG_SF_EEENS5_IJNSR_IS1I_SC_EENSR_INS5_IJNSA_ILi32EEESB_EEENS5_IJSC_SF_EEEEEEEEaSI_aSI_NS1D_6fusion15FusionCallbacksIS1H_NS1Q_17LinearCombinationIaiaiLNS_15FloatRoundStyleE2EEES1J_S1P_JEEENS4_5SM1004TMEM4LOAD26SM100_TMEM_LOAD_32dp32b32xENS4_13SM90_TMA_LOADENS10_INS11_ILi1ELi4ELi3EEES14_NSR_INS5_IJS15_S1L_EEENS5_IJS1L_SC_EEEEEEENS4_39AutoVectorizingCopyWithAssumedAlignmentILi128EEENS4_14SM90_TMA_STOREES25_S27_S27_EEEvvEEEEvNT_6ParamsE)
        /*0038*/ 	.word	0x00000000


	//----- nvinfo : EIATTR_MIN_STACK_SIZE
	.align		4
.L_28:
        /*003c*/ 	.byte	0x04, 0x12
        /*003e*/ 	.short	(.L_30 - .L_29)
	.align		4
.L_29:
        /*0040*/ 	.word	index@(_ZN7cutlass13device_kernelINS_4gemm6kernel13GemmUniversalIN4cute5tupleIJiiiiEEENS1_10collective13CollectiveMmaINS1_35MainloopSm100TmaUmmaWarpSpecializedILi4ELi2ELi4ENS5_IJNS4_1CILi2EEESB_NSA_ILi1EEEEEEEENS5_IJNSA_ILi128EEENSA_ILi256EEESF_EEEaNS5_IJlSC_lEEEaSI_NS4_8TiledMMAINS4_8MMA_AtomIJNS4_21SM100_MMA_S8_2x1SM_SSIaaiLi128ELi256ELNS4_4UMMA5MajorE0ELSN_0ELNSM_8SaturateE0EEEEEENS4_6LayoutINS5_IJSC_SC_SC_EEENS5_IJNSA_ILi0EEEST_ST_EEEEENS5_IJNS4_10UnderscoreESW_SW_EEEEENS4_28SM100_TMA_2SM_LOAD_MULTICASTENS4_14ComposedLayoutINS4_7SwizzleILi3ELi4ELi3EEENS4_18smem_ptr_flag_bitsILi8EEENSR_INS5_IJNSA_ILi8EEESF_EEENS5_IJSF_SC_EEEEEEEvNS4_8identityENS4_18SM100_TMA_2SM_LOADES19_vS1A_EENS_8epilogue10collective18CollectiveEpilogueINS1D_23Sm100TmaWarpSpecializedILi4ELi2ELi32ELb0ELb0EEEJNS5_IJNSA_ILi64EEESG_SF_EEENS5_IJNSR_IS1I_SC_EENSR_INS5_IJNSA_ILi32EEESB_EEENS5_IJSC_SF_EEEEEEEEaSI_aSI_NS1D_6fusion15FusionCallbacksIS1H_NS1Q_17LinearCombinationIaiaiLNS_15FloatRoundStyleE2EEES1J_S1P_JEEENS4_5SM1004TMEM4LOAD26SM100_TMEM_LOAD_32dp32b32xENS4_13SM90_TMA_LOADENS10_INS11_ILi1ELi4ELi3EEES14_NSR_INS5_IJS15_S1L_EEENS5_IJS1L_SC_EEEEEEENS4_39AutoVectorizingCopyWithAssumedAlignmentILi128EEENS4_14SM90_TMA_STOREES25_S27_S27_EEEvvEEEEvNT_6ParamsE)
        /*0044*/ 	.word	0x00000000
.L_30:


//--------------------- .nv.compat                --------------------------
	.section	.nv.compat,"",@"SHT_CUDA_COMPAT_INFO"
	.align	4
        /*0000*/ 	.byte	0x02, 0x09, 0x01, 0x00, 0x02, 0x02, 0x03, 0x00, 0x02, 0x05, 0x06, 0x00, 0x03, 0x07, 0x01, 0x01
        /*0010*/ 	.byte	0x02, 0x03, 0x01, 0x00, 0x02, 0x06, 0x01, 0x00, 0x04, 0x0b, 0x08, 0x00, 0x01, 0x00, 0x00, 0x00
        /*0020*/ 	.byte	0x00, 0x00, 0x00, 0x00


//--------------------- .nv.info._ZN7cutlass13device_kernelINS_4gemm6kernel13GemmUniversalIN4cute5tupleIJiiiiEEENS1_10collective13CollectiveMmaINS1_35MainloopSm100TmaUmmaWarpSpecializedILi4ELi2ELi4ENS5_IJNS4_1CILi2EEESB_NSA_ILi1EEEEEEEENS5_IJNSA_ILi128EEENSA_ILi256EEESF_EEEaNS5_IJlSC_lEEEaSI_NS4_8TiledMMAINS4_8MMA_AtomIJNS4_21SM100_MMA_S8_2x1SM_SSIaaiLi128ELi256ELNS4_4UMMA5MajorE0ELSN_0ELNSM_8SaturateE0EEEEEENS4_6LayoutINS5_IJSC_SC_SC_EEENS5_IJNSA_ILi0EEEST_ST_EEEEENS5_IJNS4_10UnderscoreESW_SW_EEEEENS4_28SM100_TMA_2SM_LOAD_MULTICASTENS4_14ComposedLayoutINS4_7SwizzleILi3ELi4ELi3EEENS4_18smem_ptr_flag_bitsILi8EEENSR_INS5_IJNSA_ILi8EEESF_EEENS5_IJSF_SC_EEEEEEEvNS4_8identityENS4_18SM100_TMA_2SM_LOADES19_vS1A_EENS_8epilogue10collective18CollectiveEpilogueINS1D_23Sm100TmaWarpSpecializedILi4ELi2ELi32ELb0ELb0EEEJNS5_IJNSA_ILi64EEESG_SF_EEENS5_IJNSR_IS1I_SC_EENSR_INS5_IJNSA_ILi32EEESB_EEENS5_IJSC_SF_EEEEEEEEaSI_aSI_NS1D_6fusion15FusionCallbacksIS1H_NS1Q_17LinearCombinationIaiaiLNS_15FloatRoundStyleE2EEES1J_S1P_JEEENS4_5SM1004TMEM4LOAD26SM100_TMEM_LOAD_32dp32b32xENS4_13SM90_TMA_LOADENS10_INS11_ILi1ELi4ELi3EEES14_NSR_INS5_IJS15_S1L_EEENS5_IJS1L_SC_EEEEEEENS4_39AutoVectorizingCopyWithAssumedAlignmentILi128EEENS4_14SM90_TMA_STOREES25_S27_S27_EEEvvEEEEvNT_6ParamsE --------------------------
	.section	.nv.info._ZN7cutlass13device_kernelINS_4gemm6kernel13GemmUniversalIN4cute5tupleIJiiiiEEENS1_10collective13CollectiveMmaINS1_35MainloopSm100TmaUmmaWarpSpecializedILi4ELi2ELi4ENS5_IJNS4_1CILi2EEESB_NSA_ILi1EEEEEEEENS5_IJNSA_ILi128EEENSA_ILi256EEESF_EEEaNS5_IJlSC_lEEEaSI_NS4_8TiledMMAINS4_8MMA_AtomIJNS4_21SM100_MMA_S8_2x1SM_SSIaaiLi128ELi256ELNS4_4UMMA5MajorE0ELSN_0ELNSM_8SaturateE0EEEEEENS4_6LayoutINS5_IJSC_SC_SC_EEENS5_IJNSA_ILi0EEEST_ST_EEEEENS5_IJNS4_10UnderscoreESW_SW_EEEEENS4_28SM100_TMA_2SM_LOAD_MULTICASTENS4_14ComposedLayoutINS4_7SwizzleILi3ELi4ELi3EEENS4_18smem_ptr_flag_bitsILi8EEENSR_INS5_IJNSA_ILi8EEESF_EEENS5_IJSF_SC_EEEEEEEvNS4_8identityENS4_18SM100_TMA_2SM_LOADES19_vS1A_EENS_8epilogue10collective18CollectiveEpilogueINS1D_23Sm100TmaWarpSpecializedILi4ELi2ELi32ELb0ELb0EEEJNS5_IJNSA_ILi64EEESG_SF_EEENS5_IJNSR_IS1I_SC_EENSR_INS5_IJNSA_ILi32EEESB_EEENS5_IJSC_SF_EEEEEEEEaSI_aSI_NS1D_6fusion15FusionCallbacksIS1H_NS1Q_17LinearCombinationIaiaiLNS_15FloatRoundStyleE2EEES1J_S1P_JEEENS4_5SM1004TMEM4LOAD26SM100_TMEM_LOAD_32dp32b32xENS4_13SM90_TMA_LOADENS10_INS11_ILi1ELi4ELi3EEES14_NSR_INS5_IJS15_S1L_EEENS5_IJS1L_SC_EEEEEEENS4_39AutoVectorizingCopyWithAssumedAlignmentILi128EEENS4_14SM90_TMA_STOREES25_S27_S27_EEEvvEEEEvNT_6ParamsE,"",@"SHT_CUDA_INFO"
	.sectionflags	@""
	.align	4


	//----- nvinfo : EIATTR_CUDA_API_VERSION
	.align		4
        /*0000*/ 	.byte	0x04, 0x37
        /*0002*/ 	.short	(.L_32 - .L_31)
.L_31:
        /*0004*/ 	.word	0x00000082


	//----- nvinfo : EIATTR_KPARAM_INFO
	.align		4
.L_32:
        /*0008*/ 	.byte	0x04, 0x17
        /*000a*/ 	.short	(.L_34 - .L_33)
.L_33:
        /*000c*/ 	.word	0x00000000
        /*0010*/ 	.short	0x0000
        /*0012*/ 	.short	0x0000
        /*0014*/ 	.byte	0x00, 0xf0, 0x01, 0x20


	//----- nvinfo : EIATTR_AT_ENTRY_FRAGMENTS
	.align		4
.L_34:
        /*0018*/ 	.byte	0x04, 0x4f
        /*001a*/ 	.short	(.L_36 - .L_35)


	//   ....[0]....
.L_35:
        /*001c*/ 	.word	0x00000007


	//----- nvinfo : EIATTR_RESERVED_SMEM_USED
	.align		4
.L_36:
        /*0020*/ 	.byte	0x01, 0x41
	.zero		2


	//----- nvinfo : EIATTR_SPARSE_MMA_MASK
	.align		4
        /*0024*/ 	.byte	0x03, 0x50
        /*0026*/ 	.short	0x0000


	//----- nvinfo : EIATTR_TCGEN05_2CTA_USED
	.align		4
        /*0028*/ 	.byte	0x01, 0x52
	.zero		2


	//----- nvinfo : EIATTR_MAXREG_COUNT
	.align		4
        /*002c*/ 	.byte	0x03, 0x1b
        /*002e*/ 	.short	0x00ff


	//----- nvinfo : EIATTR_NUM_BARRIERS
	.align		4
        /*0030*/ 	.byte	0x02, 0x4c
        /*0032*/ 	.byte	0x07
	.zero		1


	//----- nvinfo : EIATTR_EXTERNS
	.align		4
        /*0034*/ 	.byte	0x04, 0x0f
        /*0036*/ 	.short	(.L_38 - .L_37)


	//   ....[0]....
	.align		4
.L_37:
        /*0038*/ 	.word	index@(__assertfail)


	//----- nvinfo : EIATTR_MERCURY_ISA_VERSION
	.align		4
.L_38:
        /*003c*/ 	.byte	0x03, 0x5f
        /*003e*/ 	.short	0x0101


	//----- nvinfo : EIATTR_INT_WARP_WIDE_INSTR_OFFSETS
	.align		4
        /*0040*/ 	.byte	0x04, 0x31
        /*0042*/ 	.short	(.L_40 - .L_39)


	//   ....[0]....
.L_39:
        /*0044*/ 	.word	0x00000d70


	//   ....[1]....
        /*0048*/ 	.word	0x00000e10


	//   ....[2]....
        /*004c*/ 	.word	0x000042e0


	//   ....[3]....
        /*0050*/ 	.word	0x00004310


	//   ....[4]....
        /*0054*/ 	.word	0x00004330


	//   ....[5]....
        /*0058*/ 	.word	0x00004e70


	//   ....[6]....
        /*005c*/ 	.word	0x00004f10


	//   ....[7]....
        /*0060*/ 	.word	0x00004fd0


	//   ....[8]....
        /*0064*/ 	.word	0x00005040


	//   ....[9]....
        /*0068*/ 	.word	0x00005100


	//   ....[10]....
        /*006c*/ 	.word	0x000051a0


	//   ....[11]....
        /*0070*/ 	.word	0x00005210


	//   ....[12]....
        /*0074*/ 	.word	0x000052d0


	//   ....[13]....
        /*0078*/ 	.word	0x00005370


	//   ....[14]....
        /*007c*/ 	.word	0x00005410


	//   ....[15]....
        /*0080*/ 	.word	0x00005500


	//   ....[16]....
        /*0084*/ 	.word	0x000055d0


	//----- nvinfo : EIATTR_COOP_GROUP_MASK_REGIDS
	.align		4
.L_40:
        /*0088*/ 	.byte	0x04, 0x29
        /*008a*/ 	.short	(.L_42 - .L_41)


	//   ....[0]....
.L_41:
        /*008c*/ 	.word	0xffffffff


	//   ....[1]....
        /*0090*/ 	.word	0xffffffff


	//   ....[2]....
        /*0094*/ 	.word	0xffffffff


	//   ....[3]....
        /*0098*/ 	.word	0xffffffff


	//   ....[4]....
        /*009c*/ 	.word	0xffffffff


	//   ....[5]....
        /*00a0*/ 	.word	0xffffffff


	//   ....[6]....
        /*00a4*/ 	.word	0xffffffff


	//   ....[7]....
        /*00a8*/ 	.word	0xffffffff


	//   ....[8]....
        /*00ac*/ 	.word	0xffffffff


	//   ....[9]....
        /*00b0*/ 	.word	0xffffffff


	//   ....[10]....
        /*00b4*/ 	.word	0xffffffff


	//   ....[11]....
        /*00b8*/ 	.word	0xffffffff


	//   ....[12]....
        /*00bc*/ 	.word	0xffffffff


	//   ....[13]....
        /*00c0*/ 	.word	0xffffffff


	//----- nvinfo : EIATTR_COOP_GROUP_INSTR_OFFSETS
	.align		4
.L_42:
        /*00c4*/ 	.byte	0x04, 0x28
        /*00c6*/ 	.short	(.L_44 - .L_43)


	//   ....[0]....
.L_43:
        /*00c8*/ 	.word	0x000000b0


	//   ....[1]....
        /*00cc*/ 	.word	0x00000520


	//   ....[2]....
        /*00d0*/ 	.word	0x000006e0


	//   ....[3]....
        /*00d4*/ 	.word	0x00000870


	//   ....[4]....
        /*00d8*/ 	.word	0x00000960


	//   ....[5]....
        /*00dc*/ 	.word	0x00000ac0


	//   ....[6]....
        /*00e0*/ 	.word	0x00000c50


	//   ....[7]....
        /*00e4*/ 	.word	0x00000e90


	//   ....[8]....
        /*00e8*/ 	.word	0x00002210


	//   ....[9]....
        /*00ec*/ 	.word	0x000030c0


	//   ....[10]....
        /*00f0*/ 	.word	0x00003590


	//   ....[11]....
        /*00f4*/ 	.word	0x000035c0


	//   ....[12]....
        /*00f8*/ 	.word	0x000041e0


	//   ....[13]....
        /*00fc*/ 	.word	0x000043f0


	//----- nvinfo : EIATTR_VRC_CTA_INIT_COUNT
	.align		4
.L_44:
        /*0100*/ 	.byte	0x02, 0x4a
        /*0102*/ 	.byte	0x80
	.zero		1


	//----- nvinfo : EIATTR_SYSCALL_OFFSETS
	.align		4
        /*0104*/ 	.byte	0x04, 0x46
        /*0106*/ 	.short	(.L_46 - .L_45)


	//   ....[0]....
.L_45:
        /*0108*/ 	.word	0x00006120


	//   ....[1]....
        /*010c*/ 	.word	0x00006260


	//   ....[2]....
        /*0110*/ 	.word	0x00006a70


	//   ....[3]....
        /*0114*/ 	.word	0x00007870


	//   ....[4]....
        /*0118*/ 	.word	0x00008610


	//   ....[5]....
        /*011c*/ 	.word	0x000093c0


	//----- nvinfo : EIATTR_MBARRIER_INSTR_OFFSETS
	.align		4
.L_46:
        /*0120*/ 	.byte	0x04, 0x39
        /*0122*/ 	.short	(.L_48 - .L_47)


	//   ....[0]....
.L_47:
        /*0124*/ 	.word	0x00000650
        /*0128*/ 	.word	0x000000ff
        /*012c*/ 	.word	0x00000000
        /*0130*/ 	.short	0x0100
        /*0132*/ 	.byte	0x04
	.zero		1


	//   ....[1]....
        /*0134*/ 	.word	0x00000660
        /*0138*/ 	.word	0x000000ff
        /*013c*/ 	.word	0x00000020
        /*0140*/ 	.short	0x0100
        /*0142*/ 	.byte	0x04
	.zero		1


	//   ....[2]....
        /*0144*/ 	.word	0x00000670
        /*0148*/ 	.word	0x000000ff
        /*014c*/ 	.word	0x00000008
        /*0150*/ 	.short	0x0100
        /*0152*/ 	.byte	0x04
	.zero		1


	//   ....[3]....
        /*0154*/ 	.word	0x00000680
        /*0158*/ 	.word	0x000000ff
        /*015c*/ 	.word	0x00000028
        /*0160*/ 	.short	0x0100
        /*0162*/ 	.byte	0x04
	.zero		1


	//   ....[4]....
        /*0164*/ 	.word	0x00000690
        /*0168*/ 	.word	0x000000ff
        /*016c*/ 	.word	0x00000010
        /*0170*/ 	.short	0x0100
        /*0172*/ 	.byte	0x04
	.zero		1


	//   ....[5]....
        /*0174*/ 	.word	0x000006a0
        /*0178*/ 	.word	0x000000ff
        /*017c*/ 	.word	0x00000030
        /*0180*/ 	.short	0x0100
        /*0182*/ 	.byte	0x04
	.zero		1


	//   ....[6]....
        /*0184*/ 	.word	0x000006b0
        /*0188*/ 	.word	0x000000ff
        /*018c*/ 	.word	0x00000018
        /*0190*/ 	.short	0x0100
        /*0192*/ 	.byte	0x04
	.zero		1


	//   ....[7]....
        /*0194*/ 	.word	0x000006c0
        /*0198*/ 	.word	0x000000ff
        /*019c*/ 	.word	0x00000038
        /*01a0*/ 	.short	0x0100
        /*01a2*/ 	.byte	0x04
	.zero		1


	//   ....[8]....
        /*01a4*/ 	.word	0x000007e0
        /*01a8*/ 	.word	0x000000ff
        /*01ac*/ 	.word	0x00000040
        /*01b0*/ 	.short	0x0100
        /*01b2*/ 	.byte	0x04
	.zero		1


	//   ....[9]....
        /*01b4*/ 	.word	0x000007f0
        /*01b8*/ 	.word	0x000000ff
        /*01bc*/ 	.word	0x00000060
        /*01c0*/ 	.short	0x0100
        /*01c2*/ 	.byte	0x04
	.zero		1


	//   ....[10]....
        /*01c4*/ 	.word	0x00000800
        /*01c8*/ 	.word	0x000000ff
        /*01cc*/ 	.word	0x00000048
        /*01d0*/ 	.short	0x0100
        /*01d2*/ 	.byte	0x04
	.zero		1


	//   ....[11]....
        /*01d4*/ 	.word	0x00000810
        /*01d8*/ 	.word	0x000000ff
        /*01dc*/ 	.word	0x00000068
        /*01e0*/ 	.short	0x0100
        /*01e2*/ 	.byte	0x04
	.zero		1


	//   ....[12]....
        /*01e4*/ 	.word	0x00000820
        /*01e8*/ 	.word	0x000000ff
        /*01ec*/ 	.word	0x00000050
        /*01f0*/ 	.short	0x0100
        /*01f2*/ 	.byte	0x04
	.zero		1


	//   ....[13]....
        /*01f4*/ 	.word	0x00000830
        /*01f8*/ 	.word	0x000000ff
        /*01fc*/ 	.word	0x00000070
        /*0200*/ 	.short	0x0100
        /*0202*/ 	.byte	0x04
	.zero		1


	//   ....[14]....
        /*0204*/ 	.word	0x00000840
        /*0208*/ 	.word	0x000000ff
        /*020c*/ 	.word	0x00000058
        /*0210*/ 	.short	0x0100
        /*0212*/ 	.byte	0x04
	.zero		1


	//   ....[15]....
        /*0214*/ 	.word	0x00000850
        /*0218*/ 	.word	0x000000ff
        /*021c*/ 	.word	0x00000078
        /*0220*/ 	.short	0x0100
        /*0222*/ 	.byte	0x04
	.zero		1


	//   ....[16]....
        /*0224*/ 	.word	0x00000930
        /*0228*/ 	.word	0x000000ff
        /*022c*/ 	.word	0x00000080
        /*0230*/ 	.short	0x0100
        /*0232*/ 	.byte	0x06
	.zero		1


	//   ....[17]....
        /*0234*/ 	.word	0x00000940
        /*0238*/ 	.word	0x000000ff
        /*023c*/ 	.word	0x00000088
        /*0240*/ 	.short	0x0100
        /*0242*/ 	.byte	0x06
	.zero		1


	//   ....[18]....
        /*0244*/ 	.word	0x00000a70
        /*0248*/ 	.word	0x000000ff
        /*024c*/ 	.word	0x00000090
        /*0250*/ 	.short	0x0100
        /*0252*/ 	.byte	0x06
	.zero		1


	//   ....[19]....
        /*0254*/ 	.word	0x00000a80
        /*0258*/ 	.word	0x000000ff
        /*025c*/ 	.word	0x000000a0
        /*0260*/ 	.short	0x0100
        /*0262*/ 	.byte	0x06
	.zero		1


	//   ....[20]....
        /*0264*/ 	.word	0x00000a90
        /*0268*/ 	.word	0x000000ff
        /*026c*/ 	.word	0x00000098
        /*0270*/ 	.short	0x0100
        /*0272*/ 	.byte	0x06
	.zero		1


	//   ....[21]....
        /*0274*/ 	.word	0x00000aa0
        /*0278*/ 	.word	0x000000ff
        /*027c*/ 	.word	0x000000a8
        /*0280*/ 	.short	0x0100
        /*0282*/ 	.byte	0x06
	.zero		1


	//   ....[22]....
        /*0284*/ 	.word	0x00000bc0
        /*0288*/ 	.word	0x000000ff
        /*028c*/ 	.word	0x000000b0
        /*0290*/ 	.short	0x0100
        /*0292*/ 	.byte	0x04
	.zero		1


	//   ....[23]....
        /*0294*/ 	.word	0x00000bd0
        /*0298*/ 	.word	0x000000ff
        /*029c*/ 	.word	0x000000d0
        /*02a0*/ 	.short	0x0100
        /*02a2*/ 	.byte	0x04
	.zero		1


	//   ....[24]....
        /*02a4*/ 	.word	0x00000be0
        /*02a8*/ 	.word	0x000000ff
        /*02ac*/ 	.word	0x000000b8
        /*02b0*/ 	.short	0x0100
        /*02b2*/ 	.byte	0x04
	.zero		1


	//   ....[25]....
        /*02b4*/ 	.word	0x00000bf0
        /*02b8*/ 	.word	0x000000ff
        /*02bc*/ 	.word	0x000000d8
        /*02c0*/ 	.short	0x0100
        /*02c2*/ 	.byte	0x04
	.zero		1


	//   ....[26]....
        /*02c4*/ 	.word	0x00000c00
        /*02c8*/ 	.word	0x000000ff
        /*02cc*/ 	.word	0x000000c0
        /*02d0*/ 	.short	0x0100
        /*02d2*/ 	.byte	0x04
	.zero		1


	//   ....[27]....
        /*02d4*/ 	.word	0x00000c10
        /*02d8*/ 	.word	0x000000ff
        /*02dc*/ 	.word	0x000000e0
        /*02e0*/ 	.short	0x0100
        /*02e2*/ 	.byte	0x04
	.zero		1


	//   ....[28]....
        /*02e4*/ 	.word	0x00000c20
        /*02e8*/ 	.word	0x000000ff
        /*02ec*/ 	.word	0x000000c8
        /*02f0*/ 	.short	0x0100
        /*02f2*/ 	.byte	0x04
	.zero		1


	//   ....[29]....
        /*02f4*/ 	.word	0x00000c30
        /*02f8*/ 	.word	0x000000ff
        /*02fc*/ 	.word	0x000000e8
        /*0300*/ 	.short	0x0100
        /*0302*/ 	.byte	0x04
	.zero		1


	//   ....[30]....
        /*0304*/ 	.word	0x00000d20
        /*0308*/ 	.word	0x000000ff
        /*030c*/ 	.word	0x000000f0
        /*0310*/ 	.short	0x0100
        /*0312*/ 	.byte	0x04
	.zero		1


	//   ....[31]....
        /*0314*/ 	.word	0x00000d30
        /*0318*/ 	.word	0x000000ff
        /*031c*/ 	.word	0x00000100
        /*0320*/ 	.short	0x0100
        /*0322*/ 	.byte	0x04
	.zero		1


	//   ....[32]....
        /*0324*/ 	.word	0x00000d40
        /*0328*/ 	.word	0x000000ff
        /*032c*/ 	.word	0x000000f8
        /*0330*/ 	.short	0x0100
        /*0332*/ 	.byte	0x04
	.zero		1


	//   ....[33]....
        /*0334*/ 	.word	0x00000d50
        /*0338*/ 	.word	0x000000ff
        /*033c*/ 	.word	0x00000108
        /*0340*/ 	.short	0x0100
        /*0342*/ 	.byte	0x04
	.zero		1


	//   ....[34]....
        /*0344*/ 	.word	0x00000e50
        /*0348*/ 	.word	0x000000ff
        /*034c*/ 	.word	0x00000110
        /*0350*/ 	.short	0x0100
        /*0352*/ 	.byte	0x06
	.zero		1


	//   ....[35]....
        /*0354*/ 	.word	0x00001a30
        /*0358*/ 	.word	0x00000000
        /*035c*/ 	.word	0x00000100
        /*0360*/ 	.short	0x010a
        /*0362*/ 	.byte	0xff
	.zero		1


	//   ....[36]....
        /*0364*/ 	.word	0x00001a60
        /*0368*/ 	.word	0x00000000
        /*036c*/ 	.word	0x000000f0
        /*0370*/ 	.short	0x0101
        /*0372*/ 	.byte	0xff
	.zero		1


	//   ....[37]....
        /*0374*/ 	.word	0x00001b20
        /*0378*/ 	.word	0x000000ff
        /*037c*/ 	.word	0x00000020
        /*0380*/ 	.short	0x010a
        /*0382*/ 	.byte	0x04
	.zero		1


	//   ....[38]....
        /*0384*/ 	.word	0x00001bf0
        /*0388*/ 	.word	0x000000ff
        /*038c*/ 	.word	0x00000020
        /*0390*/ 	.short	0x010a
        /*0392*/ 	.byte	0x21
	.zero		1


	//   ....[39]....
        /*0394*/ 	.word	0x00001db0
        /*0398*/ 	.word	0x000000ff
        /*039c*/ 	.word	0x00000020
        /*03a0*/ 	.short	0x010a
        /*03a2*/ 	.byte	0x07
	.zero		1


	//   ....[40]....
        /*03a4*/ 	.word	0x00001eb0
        /*03a8*/ 	.word	0x000000ff
        /*03ac*/ 	.word	0x00000088
        /*03b0*/ 	.short	0x0101
        /*03b2*/ 	.byte	0x06
	.zero		1


	//   ....[41]....
        /*03b4*/ 	.word	0x00001ed0
        /*03b8*/ 	.word	0x000000ff
        /*03bc*/ 	.word	0x00000020
        /*03c0*/ 	.short	0x010a
        /*03c2*/ 	.byte	0x04
	.zero		1


	//   ....[42]....
        /*03c4*/ 	.word	0x00001f50
        /*03c8*/ 	.word	0x000000ff
        /*03cc*/ 	.word	0x00000020
        /*03d0*/ 	.short	0x010a
        /*03d2*/ 	.byte	0x11
	.zero		1


	//   ....[43]....
        /*03d4*/ 	.word	0x000020e0
        /*03d8*/ 	.word	0x000000ff
        /*03dc*/ 	.word	0x00000020
        /*03e0*/ 	.short	0x010a
        /*03e2*/ 	.byte	0x08
	.zero		1


	//   ....[44]....
        /*03e4*/ 	.word	0x00002240
        /*03e8*/ 	.word	0x00000003
        /*03ec*/ 	.word	0x00000090
        /*03f0*/ 	.short	0x010a
        /*03f2*/ 	.byte	0xff
	.zero		1


	//   ....[45]....
        /*03f4*/ 	.word	0x00002390
        /*03f8*/ 	.word	0x00000000
        /*03fc*/ 	.word	0x00000000
        /*0400*/ 	.short	0x0101
        /*0402*/ 	.byte	0xff
	.zero		1


	//   ....[46]....
        /*0404*/ 	.word	0x00002940
        /*0408*/ 	.word	0x000000ff
        /*040c*/ 	.word	0x00000000
        /*0410*/ 	.short	0x010a
        /*0412*/ 	.byte	0x04
	.zero		1


	//   ....[47]....
        /*0414*/ 	.word	0x000029d0
        /*0418*/ 	.word	0x000000ff
        /*041c*/ 	.word	0x00000000
        /*0420*/ 	.short	0x010a
        /*0422*/ 	.byte	0x05
	.zero		1


	//   ....[48]....
        /*0424*/ 	.word	0x00002a60
        /*0428*/ 	.word	0x000000ff
        /*042c*/ 	.word	0x00000000
        /*0430*/ 	.short	0x010a
        /*0432*/ 	.byte	0x05
	.zero		1


	//   ....[49]....
        /*0434*/ 	.word	0x00002b00
        /*0438*/ 	.word	0x00000000
        /*043c*/ 	.word	0x00000000
        /*0440*/ 	.short	0x010a
        /*0442*/ 	.byte	0xff
	.zero		1


	//   ....[50]....
        /*0444*/ 	.word	0x00002c20
        /*0448*/ 	.word	0x00000002
        /*044c*/ 	.word	0x000000f0
        /*0450*/ 	.short	0x010a
        /*0452*/ 	.byte	0xff
	.zero		1


	//   ....[51]....
        /*0454*/ 	.word	0x00002c90
        /*0458*/ 	.word	0x00000002
        /*045c*/ 	.word	0x00000000
        /*0460*/ 	.short	0x0101
        /*0462*/ 	.byte	0xff
	.zero		1


	//   ....[52]....
        /*0464*/ 	.word	0x00002cb0
        /*0468*/ 	.word	0x000000ff
        /*046c*/ 	.word	0x000000a0
        /*0470*/ 	.short	0x010a
        /*0472*/ 	.byte	0x04
	.zero		1


	//   ....[53]....
        /*0474*/ 	.word	0x00002dd0
        /*0478*/ 	.word	0x00000002
        /*047c*/ 	.word	0x00000090
        /*0480*/ 	.short	0x010a
        /*0482*/ 	.byte	0xff
	.zero		1


	//   ....[54]....
        /*0484*/ 	.word	0x00002ed0
        /*0488*/ 	.word	0x00000002
        /*048c*/ 	.word	0x00000000
        /*0490*/ 	.short	0x0101
        /*0492*/ 	.byte	0xff
	.zero		1


	//   ....[55]....
        /*0494*/ 	.word	0x00002f60
        /*0498*/ 	.word	0x000000ff
        /*049c*/ 	.word	0x000000a0
        /*04a0*/ 	.short	0x0106
        /*04a2*/ 	.byte	0x04
	.zero		1


	//   ....[56]....
        /*04a4*/ 	.word	0x00002f80
        /*04a8*/ 	.word	0x000000ff
        /*04ac*/ 	.word	0x000000a0
        /*04b0*/ 	.short	0x010a
        /*04b2*/ 	.byte	0x04
	.zero		1


	//   ....[57]....
        /*04b4*/ 	.word	0x00003010
        /*04b8*/ 	.word	0x000000ff
        /*04bc*/ 	.word	0x000000a0
        /*04c0*/ 	.short	0x0106
        /*04c2*/ 	.byte	0x07
	.zero		1


	//   ....[58]....
        /*04c4*/ 	.word	0x00003050
        /*04c8*/ 	.word	0x00000000
        /*04cc*/ 	.word	0x000000a0
        /*04d0*/ 	.short	0x010a
        /*04d2*/ 	.byte	0xff
	.zero		1


	//   ....[59]....
        /*04d4*/ 	.word	0x00003290
        /*04d8*/ 	.word	0x000000ff
        /*04dc*/ 	.word	0x00000008
        /*04e0*/ 	.short	0x010a
        /*04e2*/ 	.byte	0x05
	.zero		1


	//   ....[60]....
        /*04e4*/ 	.word	0x000032b0
        /*04e8*/ 	.word	0x000000ff
        /*04ec*/ 	.word	0x00000008
        /*04f0*/ 	.short	0x010a
        /*04f2*/ 	.byte	0x05
	.zero		1


	//   ....[61]....
        /*04f4*/ 	.word	0x00003440
        /*04f8*/ 	.word	0x000000ff
        /*04fc*/ 	.word	0x00000008
        /*0500*/ 	.short	0x010a
        /*0502*/ 	.byte	0x05
	.zero		1


	//   ....[62]....
        /*0504*/ 	.word	0x00003460
        /*0508*/ 	.word	0x000000ff
        /*050c*/ 	.word	0x00000008
        /*0510*/ 	.short	0x010a
        /*0512*/ 	.byte	0x05
	.zero		1


	//   ....[63]....
        /*0514*/ 	.word	0x00003520
        /*0518*/ 	.word	0x000000ff
        /*051c*/ 	.word	0x00000000
        /*0520*/ 	.short	0x0101
        /*0522*/ 	.byte	0x04
	.zero		1


	//   ....[64]....
        /*0524*/ 	.word	0x00003860
        /*0528*/ 	.word	0x00000000
        /*052c*/ 	.word	0x00000090
        /*0530*/ 	.short	0x010a
        /*0532*/ 	.byte	0xff
	.zero		1


	//   ....[65]....
        /*0534*/ 	.word	0x00003920
        /*0538*/ 	.word	0x00000000
        /*053c*/ 	.word	0x00000000
        /*0540*/ 	.short	0x0101
        /*0542*/ 	.byte	0xff
	.zero		1


	//   ....[66]....
        /*0544*/ 	.word	0x000039e0
        /*0548*/ 	.word	0x000000ff
        /*054c*/ 	.word	0x00000000
        /*0550*/ 	.short	0x010a
        /*0552*/ 	.byte	0x04
	.zero		1


	//   ....[67]....
        /*0554*/ 	.word	0x000039f0
        /*0558*/ 	.word	0x000000ff
        /*055c*/ 	.word	0x000000d0
        /*0560*/ 	.short	0x010a
        /*0562*/ 	.byte	0x1f
	.zero		1


	//   ....[68]....
        /*0564*/ 	.word	0x00003aa0
        /*0568*/ 	.word	0x000000ff
        /*056c*/ 	.word	0x00000000
        /*0570*/ 	.short	0x010a
        /*0572*/ 	.byte	0x05
	.zero		1


	//   ....[69]....
        /*0574*/ 	.word	0x00003bd0
        /*0578*/ 	.word	0x000000ff
        /*057c*/ 	.word	0x00000000
        /*0580*/ 	.short	0x010a
        /*0582*/ 	.byte	0x04
	.zero		1


	//   ....[70]....
        /*0584*/ 	.word	0x00003ed0
        /*0588*/ 	.word	0x000000ff
        /*058c*/ 	.word	0x00000000
        /*0590*/ 	.short	0x010a
        /*0592*/ 	.byte	0x04
	.zero		1


	//   ....[71]....
        /*0594*/ 	.word	0x00003f60
        /*0598*/ 	.word	0x000000ff
        /*059c*/ 	.word	0x00000000
        /*05a0*/ 	.short	0x010a
        /*05a2*/ 	.byte	0x05
	.zero		1


	//   ....[72]....
        /*05a4*/ 	.word	0x00003ff0
        /*05a8*/ 	.word	0x000000ff
        /*05ac*/ 	.word	0x00000000
        /*05b0*/ 	.short	0x010a
        /*05b2*/ 	.byte	0x05
	.zero		1


	//   ....[73]....
        /*05b4*/ 	.word	0x00004090
        /*05b8*/ 	.word	0x00000000
        /*05bc*/ 	.word	0x00000000
        /*05c0*/ 	.short	0x010a
        /*05c2*/ 	.byte	0xff
	.zero		1


	//   ....[74]....
        /*05c4*/ 	.word	0x000040d0
        /*05c8*/ 	.word	0x00000000
        /*05cc*/ 	.word	0x00000000
        /*05d0*/ 	.short	0x010a
        /*05d2*/ 	.byte	0xff
	.zero		1


	//   ....[75]....
        /*05d4*/ 	.word	0x00004140
        /*05d8*/ 	.word	0x000000ff
        /*05dc*/ 	.word	0x00000000
        /*05e0*/ 	.short	0x0101
        /*05e2*/ 	.byte	0x04
	.zero		1


	//   ....[76]....
        /*05e4*/ 	.word	0x00004180
        /*05e8*/ 	.word	0x000000ff
        /*05ec*/ 	.word	0x00000110
        /*05f0*/ 	.short	0x010a
        /*05f2*/ 	.byte	0x1a
	.zero		1


	//   ....[77]....
        /*05f4*/ 	.word	0x000041d0
        /*05f8*/ 	.word	0x000000ff
        /*05fc*/ 	.word	0x00000000
        /*0600*/ 	.short	0x0101
        /*0602*/ 	.byte	0x04
	.zero		1


	//   ....[78]....
        /*0604*/ 	.word	0x00004670
        /*0608*/ 	.word	0x0000000c
        /*060c*/ 	.word	0x00000090
        /*0610*/ 	.short	0x010a
        /*0612*/ 	.byte	0xff
	.zero		1


	//   ....[79]....
        /*0614*/ 	.word	0x000047e0
        /*0618*/ 	.word	0x00000000
        /*061c*/ 	.word	0x00000000
        /*0620*/ 	.short	0x0101
        /*0622*/ 	.byte	0xff
	.zero		1


	//   ....[80]....
        /*0624*/ 	.word	0x00004c70
        /*0628*/ 	.word	0x000000ff
        /*062c*/ 	.word	0x00000088
        /*0630*/ 	.short	0x010a
        /*0632*/ 	.byte	0x15
	.zero		1


	//   ....[81]....
        /*0634*/ 	.word	0x00004df0
        /*0638*/ 	.word	0x000000ff
        /*063c*/ 	.word	0x00000060
        /*0640*/ 	.short	0x010a
        /*0642*/ 	.byte	0x15
	.zero		1


	//   ....[82]....
        /*0644*/ 	.word	0x00004ff0
        /*0648*/ 	.word	0x000000ff
        /*064c*/ 	.word	0x00000040
        /*0650*/ 	.short	0x010b
        /*0652*/ 	.byte	0x15
	.zero		1


	//   ....[83]....
        /*0654*/ 	.word	0x00005000
        /*0658*/ 	.word	0x000000ff
        /*065c*/ 	.word	0x00000000
        /*0660*/ 	.short	0x0101
        /*0662*/ 	.byte	0x06
	.zero		1


	//   ....[84]....
        /*0664*/ 	.word	0x00005010
        /*0668*/ 	.word	0x000000ff
        /*066c*/ 	.word	0x00000068
        /*0670*/ 	.short	0x010a
        /*0672*/ 	.byte	0x15
	.zero		1


	//   ....[85]....
        /*0674*/ 	.word	0x000051c0
        /*0678*/ 	.word	0x000000ff
        /*067c*/ 	.word	0x00000048
        /*0680*/ 	.short	0x010b
        /*0682*/ 	.byte	0x15
	.zero		1


	//   ....[86]....
        /*0684*/ 	.word	0x000051d0
        /*0688*/ 	.word	0x000000ff
        /*068c*/ 	.word	0x00000000
        /*0690*/ 	.short	0x0101
        /*0692*/ 	.byte	0x06
	.zero		1


	//   ....[87]....
        /*0694*/ 	.word	0x000051e0
        /*0698*/ 	.word	0x000000ff
        /*069c*/ 	.word	0x00000070
        /*06a0*/ 	.short	0x010a
        /*06a2*/ 	.byte	0x15
	.zero		1


	//   ....[88]....
        /*06a4*/ 	.word	0x00005390
        /*06a8*/ 	.word	0x000000ff
        /*06ac*/ 	.word	0x00000050
        /*06b0*/ 	.short	0x010b
        /*06b2*/ 	.byte	0x15
	.zero		1


	//   ....[89]....
        /*06b4*/ 	.word	0x000053a0
        /*06b8*/ 	.word	0x000000ff
        /*06bc*/ 	.word	0x00000000
        /*06c0*/ 	.short	0x0101
        /*06c2*/ 	.byte	0x06
	.zero		1


	//   ....[90]....
        /*06c4*/ 	.word	0x000053b0
        /*06c8*/ 	.word	0x000000ff
        /*06cc*/ 	.word	0x00000078
        /*06d0*/ 	.short	0x010a
        /*06d2*/ 	.byte	0x15
	.zero		1


	//   ....[91]....
        /*06d4*/ 	.word	0x000055f0
        /*06d8*/ 	.word	0x000000ff
        /*06dc*/ 	.word	0x00000058
        /*06e0*/ 	.short	0x010b
        /*06e2*/ 	.byte	0x15
	.zero		1


	//   ....[92]....
        /*06e4*/ 	.word	0x00005600
        /*06e8*/ 	.word	0x000000ff
        /*06ec*/ 	.word	0x00000000
        /*06f0*/ 	.short	0x0101
        /*06f2*/ 	.byte	0x26
	.zero		1


	//   ....[93]....
        /*06f4*/ 	.word	0x00005640
        /*06f8*/ 	.word	0x000000ff
        /*06fc*/ 	.word	0x00000060
        /*0700*/ 	.short	0x010a
        /*0702*/ 	.byte	0x15
	.zero		1


	//   ....[94]....
        /*0704*/ 	.word	0x00005660
        /*0708*/ 	.word	0x000000ff
        /*070c*/ 	.word	0x00000068
        /*0710*/ 	.short	0x010a
        /*0712*/ 	.byte	0x15
	.zero		1


	//   ....[95]....
        /*0714*/ 	.word	0x00005680
        /*0718*/ 	.word	0x000000ff
        /*071c*/ 	.word	0x00000070
        /*0720*/ 	.short	0x010a
        /*0722*/ 	.byte	0x15
	.zero		1


	//   ....[96]....
        /*0724*/ 	.word	0x000056c0
        /*0728*/ 	.word	0x00000000
        /*072c*/ 	.word	0x00000078
        /*0730*/ 	.short	0x010a
        /*0732*/ 	.byte	0xff
	.zero		1


	//   ....[97]....
        /*0734*/ 	.word	0x000059c0
        /*0738*/ 	.word	0x00000003
        /*073c*/ 	.word	0x00000090
        /*0740*/ 	.short	0x010a
        /*0742*/ 	.byte	0xff
	.zero		1


	//   ....[98]....
        /*0744*/ 	.word	0x00005b40
        /*0748*/ 	.word	0x00000000
        /*074c*/ 	.word	0x00000000
        /*0750*/ 	.short	0x0101
        /*0752*/ 	.byte	0xff
	.zero		1


	//   ....[99]....
        /*0754*/ 	.word	0x00006630
        /*0758*/ 	.word	0x00000003
        /*075c*/ 	.word	0x00000040
        /*0760*/ 	.short	0x010a
        /*0762*/ 	.byte	0xff
	.zero		1


	//   ....[100]....
        /*0764*/ 	.word	0x00006640
        /*0768*/ 	.word	0x00000050
        /*076c*/ 	.word	0x000000b0
        /*0770*/ 	.short	0x010a
        /*0772*/ 	.byte	0xff
	.zero		1


	//   ....[101]....
        /*0774*/ 	.word	0x000067b0
        /*0778*/ 	.word	0x00000003
        /*077c*/ 	.word	0x00000040
        /*0780*/ 	.short	0x010a
        /*0782*/ 	.byte	0xff
	.zero		1


	//   ....[102]....
        /*0784*/ 	.word	0x000068d0
        /*0788*/ 	.word	0x00000000
        /*078c*/ 	.word	0x00000000
        /*0790*/ 	.short	0x0101
        /*0792*/ 	.byte	0xff
	.zero		1


	//   ....[103]....
        /*0794*/ 	.word	0x00006950
        /*0798*/ 	.word	0x00000050
        /*079c*/ 	.word	0x000000b0
        /*07a0*/ 	.short	0x010a
        /*07a2*/ 	.byte	0xff
	.zero		1


	//   ....[104]....
        /*07a4*/ 	.word	0x00007520
        /*07a8*/ 	.word	0x00000000
        /*07ac*/ 	.word	0x00000040
        /*07b0*/ 	.short	0x010a
        /*07b2*/ 	.byte	0xff
	.zero		1


	//   ....[105]....
        /*07b4*/ 	.word	0x000075d0
        /*07b8*/ 	.word	0x00000000
        /*07bc*/ 	.word	0x00000040
        /*07c0*/ 	.short	0x010a
        /*07c2*/ 	.byte	0xff
	.zero		1


	//   ....[106]....
        /*07c4*/ 	.word	0x000076f0
        /*07c8*/ 	.word	0x00000000
        /*07cc*/ 	.word	0x00000000
        /*07d0*/ 	.short	0x0101
        /*07d2*/ 	.byte	0xff
	.zero		1


	//   ....[107]....
        /*07d4*/ 	.word	0x000082b0
        /*07d8*/ 	.word	0x00000000
        /*07dc*/ 	.word	0x00000040
        /*07e0*/ 	.short	0x010a
        /*07e2*/ 	.byte	0xff
	.zero		1


	//   ....[108]....
        /*07e4*/ 	.word	0x00008360
        /*07e8*/ 	.word	0x00000000
        /*07ec*/ 	.word	0x00000040
        /*07f0*/ 	.short	0x010a
        /*07f2*/ 	.byte	0xff
	.zero		1


	//   ....[109]....
        /*07f4*/ 	.word	0x00008490
        /*07f8*/ 	.word	0x00000000
        /*07fc*/ 	.word	0x00000000
        /*0800*/ 	.short	0x0101
        /*0802*/ 	.byte	0xff
	.zero		1


	//   ....[110]....
        /*0804*/ 	.word	0x00009070
        /*0808*/ 	.word	0x00000000
        /*080c*/ 	.word	0x00000040
        /*0810*/ 	.short	0x010a
        /*0812*/ 	.byte	0xff
	.zero		1


	//   ....[111]....
        /*0814*/ 	.word	0x00009120
        /*0818*/ 	.word	0x00000000
        /*081c*/ 	.word	0x00000040
        /*0820*/ 	.short	0x010a
        /*0822*/ 	.byte	0xff
	.zero		1


	//   ....[112]....
        /*0824*/ 	.word	0x00009240
        /*0828*/ 	.word	0x00000000
        /*082c*/ 	.word	0x00000000
        /*0830*/ 	.short	0x0101
        /*0832*/ 	.byte	0xff
	.zero		1


	//   ....[113]....
        /*0834*/ 	.word	0x00009500
        /*0838*/ 	.word	0x00000050
        /*083c*/ 	.word	0x00000000
        /*0840*/ 	.short	0x0101
        /*0842*/ 	.byte	0xff
	.zero		1


	//   ....[114]....
        /*0844*/ 	.word	0x00009f80
        /*0848*/ 	.word	0x00000000
        /*084c*/ 	.word	0x00000100
        /*0850*/ 	.short	0x010a
        /*0852*/ 	.byte	0xff
	.zero		1


	//   ....[115]....
        /*0854*/ 	.word	0x00009fe0
        /*0858*/ 	.word	0x00000000
        /*085c*/ 	.word	0x00000020
        /*0860*/ 	.short	0x010a
        /*0862*/ 	.byte	0xff
	.zero		1


	//   ....[116]....
        /*0864*/ 	.word	0x0000a040
        /*0868*/ 	.word	0x00000000
        /*086c*/ 	.word	0x00000020
        /*0870*/ 	.short	0x010a
        /*0872*/ 	.byte	0xff
	.zero		1


	//   ....[117]....
        /*0874*/ 	.word	0x0000a090
        /*0878*/ 	.word	0x00000003
        /*087c*/ 	.word	0x00000090
        /*0880*/ 	.short	0x010a
        /*0882*/ 	.byte	0xff
	.zero		1


	//   ....[118]....
        /*0884*/ 	.word	0x0000a0f0
        /*0888*/ 	.word	0x00000000
        /*088c*/ 	.word	0x00000000
        /*0890*/ 	.short	0x010a
        /*0892*/ 	.byte	0xff
	.zero		1


	//   ....[119]....
        /*0894*/ 	.word	0x0000a150
        /*0898*/ 	.word	0x00000000
        /*089c*/ 	.word	0x00000000
        /*08a0*/ 	.short	0x010a
        /*08a2*/ 	.byte	0xff
	.zero		1


	//   ....[120]....
        /*08a4*/ 	.word	0x0000a1b0
        /*08a8*/ 	.word	0x00000000
        /*08ac*/ 	.word	0x00000000
        /*08b0*/ 	.short	0x010a
        /*08b2*/ 	.byte	0xff
	.zero		1


	//   ....[121]....
        /*08b4*/ 	.word	0x0000a200
        /*08b8*/ 	.word	0x00000002
        /*08bc*/ 	.word	0x000000f0
        /*08c0*/ 	.short	0x010a
        /*08c2*/ 	.byte	0xff
	.zero		1


	//   ....[122]....
        /*08c4*/ 	.word	0x0000a260
        /*08c8*/ 	.word	0x00000002
        /*08cc*/ 	.word	0x000000a0
        /*08d0*/ 	.short	0x010a
        /*08d2*/ 	.byte	0xff
	.zero		1


	//   ....[123]....
        /*08d4*/ 	.word	0x0000a2b0
        /*08d8*/ 	.word	0x00000002
        /*08dc*/ 	.word	0x00000090
        /*08e0*/ 	.short	0x010a
        /*08e2*/ 	.byte	0xff
	.zero		1


	//   ....[124]....
        /*08e4*/ 	.word	0x0000a310
        /*08e8*/ 	.word	0x00000000
        /*08ec*/ 	.word	0x000000a0
        /*08f0*/ 	.short	0x010a
        /*08f2*/ 	.byte	0xff
	.zero		1


	//   ....[125]....
        /*08f4*/ 	.word	0x0000a370
        /*08f8*/ 	.word	0x00000005
        /*08fc*/ 	.word	0x00000008
        /*0900*/ 	.short	0x010a
        /*0902*/ 	.byte	0xff
	.zero		1


	//   ....[126]....
        /*0904*/ 	.word	0x0000a450
        /*0908*/ 	.word	0x00000000
        /*090c*/ 	.word	0x00000008
        /*0910*/ 	.short	0x010a
        /*0912*/ 	.byte	0xff
	.zero		1


	//   ....[127]....
        /*0914*/ 	.word	0x0000a4a0
        /*0918*/ 	.word	0x00000000
        /*091c*/ 	.word	0x00000090
        /*0920*/ 	.short	0x010a
        /*0922*/ 	.byte	0xff
	.zero		1


	//   ....[128]....
        /*0924*/ 	.word	0x0000a500
        /*0928*/ 	.word	0x00000000
        /*092c*/ 	.word	0x000000d0
        /*0930*/ 	.short	0x010a
        /*0932*/ 	.byte	0xff
	.zero		1


	//   ....[129]....
        /*0934*/ 	.word	0x0000a560
        /*0938*/ 	.word	0x00000000
        /*093c*/ 	.word	0x00000000
        /*0940*/ 	.short	0x010a
        /*0942*/ 	.byte	0xff
	.zero		1


	//   ....[130]....
        /*0944*/ 	.word	0x0000a5c0
        /*0948*/ 	.word	0x00000000
        /*094c*/ 	.word	0x00000000
        /*0950*/ 	.short	0x010a
        /*0952*/ 	.byte	0xff
	.zero		1


	//   ....[131]....
        /*0954*/ 	.word	0x0000a620
        /*0958*/ 	.word	0x00000000
        /*095c*/ 	.word	0x00000000
        /*0960*/ 	.short	0x010a
        /*0962*/ 	.byte	0xff
	.zero		1


	//   ....[132]....
        /*0964*/ 	.word	0x0000a680
        /*0968*/ 	.word	0x00000000
        /*096c*/ 	.word	0x00000000
        /*0970*/ 	.short	0x010a
        /*0972*/ 	.byte	0xff
	.zero		1


	//   ....[133]....
        /*0974*/ 	.word	0x0000a6e0
        /*0978*/ 	.word	0x00000000
        /*097c*/ 	.word	0x00000110
        /*0980*/ 	.short	0x010a
        /*0982*/ 	.byte	0xff
	.zero		1


	//   ....[134]....
        /*0984*/ 	.word	0x0000a730
        /*0988*/ 	.word	0x0000000c
        /*098c*/ 	.word	0x00000090
        /*0990*/ 	.short	0x010a
        /*0992*/ 	.byte	0xff
	.zero		1


	//   ....[135]....
        /*0994*/ 	.word	0x0000a790
        /*0998*/ 	.word	0x00000000
        /*099c*/ 	.word	0x00000088
        /*09a0*/ 	.short	0x010a
        /*09a2*/ 	.byte	0xff
	.zero		1


	//   ....[136]....
        /*09a4*/ 	.word	0x0000a7f0
        /*09a8*/ 	.word	0x00000000
        /*09ac*/ 	.word	0x00000060
        /*09b0*/ 	.short	0x010a
        /*09b2*/ 	.byte	0xff
	.zero		1


	//   ....[137]....
        /*09b4*/ 	.word	0x0000a850
        /*09b8*/ 	.word	0x00000000
        /*09bc*/ 	.word	0x00000068
        /*09c0*/ 	.short	0x010a
        /*09c2*/ 	.byte	0xff
	.zero		1


	//   ....[138]....
        /*09c4*/ 	.word	0x0000a8b0
        /*09c8*/ 	.word	0x00000000
        /*09cc*/ 	.word	0x00000070
        /*09d0*/ 	.short	0x010a
        /*09d2*/ 	.byte	0xff
	.zero		1


	//   ....[139]....
        /*09d4*/ 	.word	0x0000a910
        /*09d8*/ 	.word	0x00000000
        /*09dc*/ 	.word	0x00000078
        /*09e0*/ 	.short	0x010a
        /*09e2*/ 	.byte	0xff
	.zero		1


	//   ....[140]....
        /*09e4*/ 	.word	0x0000a970
        /*09e8*/ 	.word	0x00000000
        /*09ec*/ 	.word	0x00000060
        /*09f0*/ 	.short	0x010a
        /*09f2*/ 	.byte	0xff
	.zero		1


	//   ....[141]....
        /*09f4*/ 	.word	0x0000a9d0
        /*09f8*/ 	.word	0x00000000
        /*09fc*/ 	.word	0x00000068
        /*0a00*/ 	.short	0x010a
        /*0a02*/ 	.byte	0xff
	.zero		1


	//   ....[142]....
        /*0a04*/ 	.word	0x0000aa30
        /*0a08*/ 	.word	0x00000000
        /*0a0c*/ 	.word	0x00000070
        /*0a10*/ 	.short	0x010a
        /*0a12*/ 	.byte	0xff
	.zero		1


	//   ....[143]....
        /*0a14*/ 	.word	0x0000aa80
        /*0a18*/ 	.word	0x00000003
        /*0a1c*/ 	.word	0x00000090
        /*0a20*/ 	.short	0x010a
        /*0a22*/ 	.byte	0xff
	.zero		1


	//   ....[144]....
        /*0a24*/ 	.word	0x0000aad0
        /*0a28*/ 	.word	0x00000003
        /*0a2c*/ 	.word	0x00000040
        /*0a30*/ 	.short	0x010a
        /*0a32*/ 	.byte	0xff
	.zero		1


	//   ....[145]....
        /*0a34*/ 	.word	0x0000ab20
        /*0a38*/ 	.word	0x00000050
        /*0a3c*/ 	.word	0x000000b0
        /*0a40*/ 	.short	0x010a
        /*0a42*/ 	.byte	0xff
	.zero		1


	//   ....[146]....
        /*0a44*/ 	.word	0x0000ab70
        /*0a48*/ 	.word	0x00000000
        /*0a4c*/ 	.word	0x00000040
        /*0a50*/ 	.short	0x010a
        /*0a52*/ 	.byte	0xff
	.zero		1


	//   ....[147]....
        /*0a54*/ 	.word	0x0000abc0
        /*0a58*/ 	.word	0x00000000
        /*0a5c*/ 	.word	0x00000040
        /*0a60*/ 	.short	0x010a
        /*0a62*/ 	.byte	0xff
	.zero		1


	//   ....[148]....
        /*0a64*/ 	.word	0x0000ac10
        /*0a68*/ 	.word	0x00000000
        /*0a6c*/ 	.word	0x00000040
        /*0a70*/ 	.short	0x010a
        /*0a72*/ 	.byte	0xff
	.zero		1


	//----- nvinfo : EIATTR_NUM_MBARRIERS
	.align		4
.L_48:
        /*0a74*/ 	.byte	0x03, 0x38
        /*0a76*/ 	.short	0x0023


	//----- nvinfo : EIATTR_EXIT_INSTR_OFFSETS
	.align		4
        /*0a78*/ 	.byte	0x04, 0x1c
        /*0a7a*/ 	.short	(.L_50 - .L_49)


	//   ....[0]....
.L_49:
        /*0a7c*/ 	.word	0x00002b30


	//   ....[1]....
        /*0a80*/ 	.word	0x00003020


	//   ....[2]....
        /*0a84*/ 	.word	0x00003080


	//   ....[3]....
        /*0a88*/ 	.word	0x00004400


	//   ....[4]....
        /*0a8c*/ 	.word	0x000056f0


	//   ....[5]....
        /*0a90*/ 	.word	0x00005730


	//   ....[6]....
        /*0a94*/ 	.word	0x00009f70


	//----- nvinfo : EIATTR_MAX_THREADS
	.align		4
.L_50:
        /*0a98*/ 	.byte	0x04, 0x05
        /*0a9a*/ 	.short	(.L_52 - .L_51)
.L_51:
        /*0a9c*/ 	.word	0x00000100
        /*0aa0*/ 	.word	0x00000001
        /*0aa4*/ 	.word	0x00000001


	//----- nvinfo : EIATTR_CRS_STACK_SIZE
	.align		4
.L_52:
        /*0aa8*/ 	.byte	0x04, 0x1e
        /*0aaa*/ 	.short	(.L_54 - .L_53)
.L_53:
        /*0aac*/ 	.word	0x00000000


	//----- nvinfo : EIATTR_CBANK_PARAM_SIZE
	.align		4
.L_54:
        /*0ab0*/ 	.byte	0x03, 0x19
        /*0ab2*/ 	.short	0x0800


	//----- nvinfo : EIATTR_PARAM_CBANK
	.align		4
        /*0ab4*/ 	.byte	0x04, 0x0a
        /*0ab6*/ 	.short	(.L_56 - .L_55)
	.align		4
.L_55:
        /*0ab8*/ 	.word	index@(.nv.constant0._ZN7cutlass13device_kernelINS_4gemm6kernel13GemmUniversalIN4cute5tupleIJiiiiEEENS1_10collective13CollectiveMmaINS1_35MainloopSm100TmaUmmaWarpSpecializedILi4ELi2ELi4ENS5_IJNS4_1CILi2EEESB_NSA_ILi1EEEEEEEENS5_IJNSA_ILi128EEENSA_ILi256EEESF_EEEaNS5_IJlSC_lEEEaSI_NS4_8TiledMMAINS4_8MMA_AtomIJNS4_21SM100_MMA_S8_2x1SM_SSIaaiLi128ELi256ELNS4_4UMMA5MajorE0ELSN_0ELNSM_8SaturateE0EEEEEENS4_6LayoutINS5_IJSC_SC_SC_EEENS5_IJNSA_ILi0EEEST_ST_EEEEENS5_IJNS4_10UnderscoreESW_SW_EEEEENS4_28SM100_TMA_2SM_LOAD_MULTICASTENS4_14ComposedLayoutINS4_7SwizzleILi3ELi4ELi3EEENS4_18smem_ptr_flag_bitsILi8EEENSR_INS5_IJNSA_ILi8EEESF_EEENS5_IJSF_SC_EEEEEEEvNS4_8identityENS4_18SM100_TMA_2SM_LOADES19_vS1A_EENS_8epilogue10collective18CollectiveEpilogueINS1D_23Sm100TmaWarpSpecializedILi4ELi2ELi32ELb0ELb0EEEJNS5_IJNSA_ILi64EEESG_SF_EEENS5_IJNSR_IS1I_SC_EENSR_INS5_IJNSA_ILi32EEESB_EEENS5_IJSC_SF_EEEEEEEEaSI_aSI_NS1D_6fusion15FusionCallbacksIS1H_NS1Q_17LinearCombinationIaiaiLNS_15FloatRoundStyleE2EEES1J_S1P_JEEENS4_5SM1004TMEM4LOAD26SM100_TMEM_LOAD_32dp32b32xENS4_13SM90_TMA_LOADENS10_INS11_ILi1ELi4ELi3EEES14_NSR_INS5_IJS15_S1L_EEENS5_IJS1L_SC_EEEEEEENS4_39AutoVectorizingCopyWithAssumedAlignmentILi128EEENS4_14SM90_TMA_STOREES25_S27_S27_EEEvvEEEEvNT_6ParamsE)
        /*0abc*/ 	.short	0x0380
        /*0abe*/ 	.short	0x0800


	//----- nvinfo : EIATTR_SW_WAR
	.align		4
.L_56:
        /*0ac0*/ 	.byte	0x04, 0x36
        /*0ac2*/ 	.short	(.L_58 - .L_57)
.L_57:
        /*0ac4*/ 	.word	0x00000008
.L_58:


//--------------------- .nv.callgraph             --------------------------
	.section	.nv.callgraph,"",@"SHT_CUDA_CALLGRAPH"
	.align	4
	.sectionentsize	8
	.align		4
        /*0000*/ 	.word	0x00000000
	.align		4
        /*0004*/ 	.word	0xffffffff
	.align		4
        /*0008*/ 	.word	index@(_ZN7cutlass13device_kernelINS_4gemm6kernel13GemmUniversalIN4cute5tupleIJiiiiEEENS1_10collective13CollectiveMmaINS1_35MainloopSm100TmaUmmaWarpSpecializedILi4ELi2ELi4ENS5_IJNS4_1CILi2EEESB_NSA_ILi1EEEEEEEENS5_IJNSA_ILi128EEENSA_ILi256EEESF_EEEaNS5_IJlSC_lEEEaSI_NS4_8TiledMMAINS4_8MMA_AtomIJNS4_21SM100_MMA_S8_2x1SM_SSIaaiLi128ELi256ELNS4_4UMMA5MajorE0ELSN_0ELNSM_8SaturateE0EEEEEENS4_6LayoutINS5_IJSC_SC_SC_EEENS5_IJNSA_ILi0EEEST_ST_EEEEENS5_IJNS4_10UnderscoreESW_SW_EEEEENS4_28SM100_TMA_2SM_LOAD_MULTICASTENS4_14ComposedLayoutINS4_7SwizzleILi3ELi4ELi3EEENS4_18smem_ptr_flag_bitsILi8EEENSR_INS5_IJNSA_ILi8EEESF_EEENS5_IJSF_SC_EEEEEEEvNS4_8identityENS4_18SM100_TMA_2SM_LOADES19_vS1A_EENS_8epilogue10collective18CollectiveEpilogueINS1D_23Sm100TmaWarpSpecializedILi4ELi2ELi32ELb0ELb0EEEJNS5_IJNSA_ILi64EEESG_SF_EEENS5_IJNSR_IS1I_SC_EENSR_INS5_IJNSA_ILi32EEESB_EEENS5_IJSC_SF_EEEEEEEEaSI_aSI_NS1D_6fusion15FusionCallbacksIS1H_NS1Q_17LinearCombinationIaiaiLNS_15FloatRoundStyleE2EEES1J_S1P_JEEENS4_5SM1004TMEM4LOAD26SM100_TMEM_LOAD_32dp32b32xENS4_13SM90_TMA_LOADENS10_INS11_ILi1ELi4ELi3EEES14_NSR_INS5_IJS15_S1L_EEENS5_IJS1L_SC_EEEEEEENS4_39AutoVectorizingCopyWithAssumedAlignmentILi128EEENS4_14SM90_TMA_STOREES25_S27_S27_EEEvvEEEEvNT_6ParamsE)
	.align		4
        /*000c*/ 	.word	index@(__assertfail)
	.align		4
        /*0010*/ 	.word	0x00000000
	.align		4
        /*0014*/ 	.word	0xfffffffe
	.align		4
        /*0018*/ 	.word	0x00000000
	.align		4
        /*001c*/ 	.word	0xfffffffd
	.align		4
        /*0020*/ 	.word	0x00000000
	.align		4
        /*0024*/ 	.word	0xfffffffc


//--------------------- .nv.constant4             --------------------------
	.section	.nv.constant4,"a",@progbits
	.align	8
	.align		8
.nv.constant4:
        /*0000*/ 	.dword	__assertfail
	.align		8
        /*0008*/ 	.dword	__unnamed_1
	.align		8
        /*0010*/ 	.dword	__unnamed_2
	.align		8
        /*0018*/ 	.dword	__unnamed_3
	.align		8
        /*0020*/ 	.dword	_ZN40_INTERNAL_9ab02832_4_k_cu_95be93b4_106924cuda3std3__45__cpo5beginE
	.align		8
        /*0028*/ 	.dword	_ZN40_INTERNAL_9ab02832_4_k_cu_95be93b4_106924cuda3std3__45__cpo3endE
	.align		8
        /*0030*/ 	.dword	_ZN40_INTERNAL_9ab02832_4_k_cu_95be93b4_106924cuda3std3__45__cpo6cbeginE
	.align		8
        /*0038*/ 	.dword	_ZN40_INTERNAL_9ab02832_4_k_cu_95be93b4_106924cuda3std3__45__cpo4cendE
	.align		8
        /*0040*/ 	.dword	_ZN40_INTERNAL_9ab02832_4_k_cu_95be93b4_106924cuda3std3__442_GLOBAL__N__9ab02832_4_k_cu_95be93b4_106926ignoreE
	.align		8
        /*0048*/ 	.dword	_ZN40_INTERNAL_9ab02832_4_k_cu_95be93b4_106924cuda3std3__419piecewise_constructE
	.align		8
        /*0050*/ 	.dword	_ZN40_INTERNAL_9ab02832_4_k_cu_95be93b4_106924cuda3std3__48in_placeE
	.align		8
        /*0058*/ 	.dword	_ZN40_INTERNAL_9ab02832_4_k_cu_95be93b4_106924cuda3std6ranges3__45__cpo4swapE
	.align		8
        /*0060*/ 	.dword	_ZN40_INTERNAL_9ab02832_4_k_cu_95be93b4_106924cuda3std6ranges3__45__cpo9iter_moveE
	.align		8
        /*0068*/ 	.dword	_ZN40_INTERNAL_9ab02832_4_k_cu_95be93b4_106924cute7productE
	.align		8
        /*0070*/ 	.dword	_ZN40_INTERNAL_9ab02832_4_k_cu_95be93b4_106924cute1_E
	.align		8
        /*0078*/ 	.dword	$str$25
	.align		8
        /*0080*/ 	.dword	$str$26
	.align		8
        /*0088*/ 	.dword	$str$27
	.align		8
        /*0090*/ 	.dword	$str$28


//--------------------- .text._ZN7cutlass13device_kernelINS_4gemm6kernel13GemmUniversalIN4cute5tupleIJiiiiEEENS1_10collective13CollectiveMmaINS1_35MainloopSm100TmaUmmaWarpSpecializedILi4ELi2ELi4ENS5_IJNS4_1CILi2EEESB_NSA_ILi1EEEEEEEENS5_IJNSA_ILi128EEENSA_ILi256EEESF_EEEaNS5_IJlSC_lEEEaSI_NS4_8TiledMMAINS4_8MMA_AtomIJNS4_21SM100_MMA_S8_2x1SM_SSIaaiLi128ELi256ELNS4_4UMMA5MajorE0ELSN_0ELNSM_8SaturateE0EEEEEENS4_6LayoutINS5_IJSC_SC_SC_EEENS5_IJNSA_ILi0EEEST_ST_EEEEENS5_IJNS4_10UnderscoreESW_SW_EEEEENS4_28SM100_TMA_2SM_LOAD_MULTICASTENS4_14ComposedLayoutINS4_7SwizzleILi3ELi4ELi3EEENS4_18smem_ptr_flag_bitsILi8EEENSR_INS5_IJNSA_ILi8EEESF_EEENS5_IJSF_SC_EEEEEEEvNS4_8identityENS4_18SM100_TMA_2SM_LOADES19_vS1A_EENS_8epilogue10collective18CollectiveEpilogueINS1D_23Sm100TmaWarpSpecializedILi4ELi2ELi32ELb0ELb0EEEJNS5_IJNSA_ILi64EEESG_SF_EEENS5_IJNSR_IS1I_SC_EENSR_INS5_IJNSA_ILi32EEESB_EEENS5_IJSC_SF_EEEEEEEEaSI_aSI_NS1D_6fusion15FusionCallbacksIS1H_NS1Q_17LinearCombinationIaiaiLNS_15FloatRoundStyleE2EEES1J_S1P_JEEENS4_5SM1004TMEM4LOAD26SM100_TMEM_LOAD_32dp32b32xENS4_13SM90_TMA_LOADENS10_INS11_ILi1ELi4ELi3EEES14_NSR_INS5_IJS15_S1L_EEENS5_IJS1L_SC_EEEEEEENS4_39AutoVectorizingCopyWithAssumedAlignmentILi128EEENS4_14SM90_TMA_STOREES25_S27_S27_EEEvvEEEEvNT_6ParamsE --------------------------
	.section	.text._ZN7cutlass13device_kernelINS_4gemm6kernel13GemmUniversalIN4cute5tupleIJiiiiEEENS1_10collective13CollectiveMmaINS1_35MainloopSm100TmaUmmaWarpSpecializedILi4ELi2ELi4ENS5_IJNS4_1CILi2EEESB_NSA_ILi1EEEEEEEENS5_IJNSA_ILi128EEENSA_ILi256EEESF_EEEaNS5_IJlSC_lEEEaSI_NS4_8TiledMMAINS4_8MMA_AtomIJNS4_21SM100_MMA_S8_2x1SM_SSIaaiLi128ELi256ELNS4_4UMMA5MajorE0ELSN_0ELNSM_8SaturateE0EEEEEENS4_6LayoutINS5_IJSC_SC_SC_EEENS5_IJNSA_ILi0EEEST_ST_EEEEENS5_IJNS4_10UnderscoreESW_SW_EEEEENS4_28SM100_TMA_2SM_LOAD_MULTICASTENS4_14ComposedLayoutINS4_7SwizzleILi3ELi4ELi3EEENS4_18smem_ptr_flag_bitsILi8EEENSR_INS5_IJNSA_ILi8EEESF_EEENS5_IJSF_SC_EEEEEEEvNS4_8identityENS4_18SM100_TMA_2SM_LOADES19_vS1A_EENS_8epilogue10collective18CollectiveEpilogueINS1D_23Sm100TmaWarpSpecializedILi4ELi2ELi32ELb0ELb0EEEJNS5_IJNSA_ILi64EEESG_SF_EEENS5_IJNSR_IS1I_SC_EENSR_INS5_IJNSA_ILi32EEESB_EEENS5_IJSC_SF_EEEEEEEEaSI_aSI_NS1D_6fusion15FusionCallbacksIS1H_NS1Q_17LinearCombinationIaiaiLNS_15FloatRoundStyleE2EEES1J_S1P_JEEENS4_5SM1004TMEM4LOAD26SM100_TMEM_LOAD_32dp32b32xENS4_13SM90_TMA_LOADENS10_INS11_ILi1ELi4ELi3EEES14_NSR_INS5_IJS15_S1L_EEENS5_IJS1L_SC_EEEEEEENS4_39AutoVectorizingCopyWithAssumedAlignmentILi128EEENS4_14SM90_TMA_STOREES25_S27_S27_EEEvvEEEEvNT_6ParamsE,"ax",@progbits
	.align	128
.text._ZN7cutlass13device_kernelINS_4gemm6kernel13GemmUniversalIN4cute5tupleIJiiiiEEENS1_10collective13CollectiveMmaINS1_35MainloopSm100TmaUmmaWarpSpecializedILi4ELi2ELi4ENS5_IJNS4_1CILi2EEESB_NSA_ILi1EEEEEEEENS5_IJNSA_ILi128EEENSA_ILi256EEESF_EEEaNS5_IJlSC_lEEEaSI_NS4_8TiledMMAINS4_8MMA_AtomIJNS4_21SM100_MMA_S8_2x1SM_SSIaaiLi128ELi256ELNS4_4UMMA5MajorE0ELSN_0ELNSM_8SaturateE0EEEEEENS4_6LayoutINS5_IJSC_SC_SC_EEENS5_IJNSA_ILi0EEEST_ST_EEEEENS5_IJNS4_10UnderscoreESW_SW_EEEEENS4_28SM100_TMA_2SM_LOAD_MULTICASTENS4_14ComposedLayoutINS4_7SwizzleILi3ELi4ELi3EEENS4_18smem_ptr_flag_bitsILi8EEENSR_INS5_IJNSA_ILi8EEESF_EEENS5_IJSF_SC_EEEEEEEvNS4_8identityENS4_18SM100_TMA_2SM_LOADES19_vS1A_EENS_8epilogue10collective18CollectiveEpilogueINS1D_23Sm100TmaWarpSpecializedILi4ELi2ELi32ELb0ELb0EEEJNS5_IJNSA_ILi64EEESG_SF_EEENS5_IJNSR_IS1I_SC_EENSR_INS5_IJNSA_ILi32EEESB_EEENS5_IJSC_SF_EEEEEEEEaSI_aSI_NS1D_6fusion15FusionCallbacksIS1H_NS1Q_17LinearCombinationIaiaiLNS_15FloatRoundStyleE2EEES1J_S1P_JEEENS4_5SM1004TMEM4LOAD26SM100_TMEM_LOAD_32dp32b32xENS4_13SM90_TMA_LOADENS10_INS11_ILi1ELi4ELi3EEES14_NSR_INS5_IJS15_S1L_EEENS5_IJS1L_SC_EEEEEEENS4_39AutoVectorizingCopyWithAssumedAlignmentILi128EEENS4_14SM90_TMA_STOREES25_S27_S27_EEEvvEEEEvNT_6ParamsE:
        .type           _ZN7cutlass13device_kernelINS_4gemm6kernel13GemmUniversalIN4cute5tupleIJiiiiEEENS1_10collective13CollectiveMmaINS1_35MainloopSm100TmaUmmaWarpSpecializedILi4ELi2ELi4ENS5_IJNS4_1CILi2EEESB_NSA_ILi1EEEEEEEENS5_IJNSA_ILi128EEENSA_ILi256EEESF_EEEaNS5_IJlSC_lEEEaSI_NS4_8TiledMMAINS4_8MMA_AtomIJNS4_21SM100_MMA_S8_2x1SM_SSIaaiLi128ELi256ELNS4_4UMMA5MajorE0ELSN_0ELNSM_8SaturateE0EEEEEENS4_6LayoutINS5_IJSC_SC_SC_EEENS5_IJNSA_ILi0EEEST_ST_EEEEENS5_IJNS4_10UnderscoreESW_SW_EEEEENS4_28SM100_TMA_2SM_LOAD_MULTICASTENS4_14ComposedLayoutINS4_7SwizzleILi3ELi4ELi3EEENS4_18smem_ptr_flag_bitsILi8EEENSR_INS5_IJNSA_ILi8EEESF_EEENS5_IJSF_SC_EEEEEEEvNS4_8identityENS4_18SM100_TMA_2SM_LOADES19_vS1A_EENS_8epilogue10collective18CollectiveEpilogueINS1D_23Sm100TmaWarpSpecializedILi4ELi2ELi32ELb0ELb0EEEJNS5_IJNSA_ILi64EEESG_SF_EEENS5_IJNSR_IS1I_SC_EENSR_INS5_IJNSA_ILi32EEESB_EEENS5_IJSC_SF_EEEEEEEEaSI_aSI_NS1D_6fusion15FusionCallbacksIS1H_NS1Q_17LinearCombinationIaiaiLNS_15FloatRoundStyleE2EEES1J_S1P_JEEENS4_5SM1004TMEM4LOAD26SM100_TMEM_LOAD_32dp32b32xENS4_13SM90_TMA_LOADENS10_INS11_ILi1ELi4ELi3EEES14_NSR_INS5_IJS15_S1L_EEENS5_IJS1L_SC_EEEEEEENS4_39AutoVectorizingCopyWithAssumedAlignmentILi128EEENS4_14SM90_TMA_STOREES25_S27_S27_EEEvvEEEEvNT_6ParamsE,@function
        .size           _ZN7cutlass13device_kernelINS_4gemm6kernel13GemmUniversalIN4cute5tupleIJiiiiEEENS1_10collective13CollectiveMmaINS1_35MainloopSm100TmaUmmaWarpSpecializedILi4ELi2ELi4ENS5_IJNS4_1CILi2EEESB_NSA_ILi1EEEEEEEENS5_IJNSA_ILi128EEENSA_ILi256EEESF_EEEaNS5_IJlSC_lEEEaSI_NS4_8TiledMMAINS4_8MMA_AtomIJNS4_21SM100_MMA_S8_2x1SM_SSIaaiLi128ELi256ELNS4_4UMMA5MajorE0ELSN_0ELNSM_8SaturateE0EEEEEENS4_6LayoutINS5_IJSC_SC_SC_EEENS5_IJNSA_ILi0EEEST_ST_EEEEENS5_IJNS4_10UnderscoreESW_SW_EEEEENS4_28SM100_TMA_2SM_LOAD_MULTICASTENS4_14ComposedLayoutINS4_7SwizzleILi3ELi4ELi3EEENS4_18smem_ptr_flag_bitsILi8EEENSR_INS5_IJNSA_ILi8EEESF_EEENS5_IJSF_SC_EEEEEEEvNS4_8identityENS4_18SM100_TMA_2SM_LOADES19_vS1A_EENS_8epilogue10collective18CollectiveEpilogueINS1D_23Sm100TmaWarpSpecializedILi4ELi2ELi32ELb0ELb0EEEJNS5_IJNSA_ILi64EEESG_SF_EEENS5_IJNSR_IS1I_SC_EENSR_INS5_IJNSA_ILi32EEESB_EEENS5_IJSC_SF_EEEEEEEEaSI_aSI_NS1D_6fusion15FusionCallbacksIS1H_NS1Q_17LinearCombinationIaiaiLNS_15FloatRoundStyleE2EEES1J_S1P_JEEENS4_5SM1004TMEM4LOAD26SM100_TMEM_LOAD_32dp32b32xENS4_13SM90_TMA_LOADENS10_INS11_ILi1ELi4ELi3EEES14_NSR_INS5_IJS15_S1L_EEENS5_IJS1L_SC_EEEEEEENS4_39AutoVectorizingCopyWithAssumedAlignmentILi128EEENS4_14SM90_TMA_STOREES25_S27_S27_EEEvvEEEEvNT_6ParamsE,(.L_x_191 - _ZN7cutlass13device_kernelINS_4gemm6kernel13GemmUniversalIN4cute5tupleIJiiiiEEENS1_10collective13CollectiveMmaINS1_35MainloopSm100TmaUmmaWarpSpecializedILi4ELi2ELi4ENS5_IJNS4_1CILi2EEESB_NSA_ILi1EEEEEEEENS5_IJNSA_ILi128EEENSA_ILi256EEESF_EEEaNS5_IJlSC_lEEEaSI_NS4_8TiledMMAINS4_8MMA_AtomIJNS4_21SM100_MMA_S8_2x1SM_SSIaaiLi128ELi256ELNS4_4UMMA5MajorE0ELSN_0ELNSM_8SaturateE0EEEEEENS4_6LayoutINS5_IJSC_SC_SC_EEENS5_IJNSA_ILi0EEEST_ST_EEEEENS5_IJNS4_10UnderscoreESW_SW_EEEEENS4_28SM100_TMA_2SM_LOAD_MULTICASTENS4_14ComposedLayoutINS4_7SwizzleILi3ELi4ELi3EEENS4_18smem_ptr_flag_bitsILi8EEENSR_INS5_IJNSA_ILi8EEESF_EEENS5_IJSF_SC_EEEEEEEvNS4_8identityENS4_18SM100_TMA_2SM_LOADES19_vS1A_EENS_8epilogue10collective18CollectiveEpilogueINS1D_23Sm100TmaWarpSpecializedILi4ELi2ELi32ELb0ELb0EEEJNS5_IJNSA_ILi64EEESG_SF_EEENS5_IJNSR_IS1I_SC_EENSR_INS5_IJNSA_ILi32EEESB_EEENS5_IJSC_SF_EEEEEEEEaSI_aSI_NS1D_6fusion15FusionCallbacksIS1H_NS1Q_17LinearCombinationIaiaiLNS_15FloatRoundStyleE2EEES1J_S1P_JEEENS4_5SM1004TMEM4LOAD26SM100_TMEM_LOAD_32dp32b32xENS4_13SM90_TMA_LOADENS10_INS11_ILi1ELi4ELi3EEES14_NSR_INS5_IJS15_S1L_EEENS5_IJS1L_SC_EEEEEEENS4_39AutoVectorizingCopyWithAssumedAlignmentILi128EEENS4_14SM90_TMA_STOREES25_S27_S27_EEEvvEEEEvNT_6ParamsE)
        .other          _ZN7cutlass13device_kernelINS_4gemm6kernel13GemmUniversalIN4cute5tupleIJiiiiEEENS1_10collective13CollectiveMmaINS1_35MainloopSm100TmaUmmaWarpSpecializedILi4ELi2ELi4ENS5_IJNS4_1CILi2EEESB_NSA_ILi1EEEEEEEENS5_IJNSA_ILi128EEENSA_ILi256EEESF_EEEaNS5_IJlSC_lEEEaSI_NS4_8TiledMMAINS4_8MMA_AtomIJNS4_21SM100_MMA_S8_2x1SM_SSIaaiLi128ELi256ELNS4_4UMMA5MajorE0ELSN_0ELNSM_8SaturateE0EEEEEENS4_6LayoutINS5_IJSC_SC_SC_EEENS5_IJNSA_ILi0EEEST_ST_EEEEENS5_IJNS4_10UnderscoreESW_SW_EEEEENS4_28SM100_TMA_2SM_LOAD_MULTICASTENS4_14ComposedLayoutINS4_7SwizzleILi3ELi4ELi3EEENS4_18smem_ptr_flag_bitsILi8EEENSR_INS5_IJNSA_ILi8EEESF_EEENS5_IJSF_SC_EEEEEEEvNS4_8identityENS4_18SM100_TMA_2SM_LOADES19_vS1A_EENS_8epilogue10collective18CollectiveEpilogueINS1D_23Sm100TmaWarpSpecializedILi4ELi2ELi32ELb0ELb0EEEJNS5_IJNSA_ILi64EEESG_SF_EEENS5_IJNSR_IS1I_SC_EENSR_INS5_IJNSA_ILi32EEESB_EEENS5_IJSC_SF_EEEEEEEEaSI_aSI_NS1D_6fusion15FusionCallbacksIS1H_NS1Q_17LinearCombinationIaiaiLNS_15FloatRoundStyleE2EEES1J_S1P_JEEENS4_5SM1004TMEM4LOAD26SM100_TMEM_LOAD_32dp32b32xENS4_13SM90_TMA_LOADENS10_INS11_ILi1ELi4ELi3EEES14_NSR_INS5_IJS15_S1L_EEENS5_IJS1L_SC_EEEEEEENS4_39AutoVectorizingCopyWithAssumedAlignmentILi128EEENS4_14SM90_TMA_STOREES25_S27_S27_EEEvvEEEEvNT_6ParamsE,@"STO_CUDA_ENTRY STV_DEFAULT"
_ZN7cutlass13device_kernelINS_4gemm6kernel13GemmUniversalIN4cute5tupleIJiiiiEEENS1_10collective13CollectiveMmaINS1_35MainloopSm100TmaUmmaWarpSpecializedILi4ELi2ELi4ENS5_IJNS4_1CILi2EEESB_NSA_ILi1EEEEEEEENS5_IJNSA_ILi128EEENSA_ILi256EEESF_EEEaNS5_IJlSC_lEEEaSI_NS4_8TiledMMAINS4_8MMA_AtomIJNS4_21SM100_MMA_S8_2x1SM_SSIaaiLi128ELi256ELNS4_4UMMA5MajorE0ELSN_0ELNSM_8SaturateE0EEEEEENS4_6LayoutINS5_IJSC_SC_SC_EEENS5_IJNSA_ILi0EEEST_ST_EEEEENS5_IJNS4_10UnderscoreESW_SW_EEEEENS4_28SM100_TMA_2SM_LOAD_MULTICASTENS4_14ComposedLayoutINS4_7SwizzleILi3ELi4ELi3EEENS4_18smem_ptr_flag_bitsILi8EEENSR_INS5_IJNSA_ILi8EEESF_EEENS5_IJSF_SC_EEEEEEEvNS4_8identityENS4_18SM100_TMA_2SM_LOADES19_vS1A_EENS_8epilogue10collective18CollectiveEpilogueINS1D_23Sm100TmaWarpSpecializedILi4ELi2ELi32ELb0ELb0EEEJNS5_IJNSA_ILi64EEESG_SF_EEENS5_IJNSR_IS1I_SC_EENSR_INS5_IJNSA_ILi32EEESB_EEENS5_IJSC_SF_EEEEEEEEaSI_aSI_NS1D_6fusion15FusionCallbacksIS1H_NS1Q_17LinearCombinationIaiaiLNS_15FloatRoundStyleE2EEES1J_S1P_JEEENS4_5SM1004TMEM4LOAD26SM100_TMEM_LOAD_32dp32b32xENS4_13SM90_TMA_LOADENS10_INS11_ILi1ELi4ELi3EEES14_NSR_INS5_IJS15_S1L_EEENS5_IJS1L_SC_EEEEEEENS4_39AutoVectorizingCopyWithAssumedAlignmentILi128EEENS4_14SM90_TMA_STOREES25_S27_S27_EEEvvEEEEvNT_6ParamsE:
[----:B------:R-:W1:Y:S01]  /*0000*/  LDC R1, c[0x0][0x37c] ;  /* 0x0000df00ff017b82 */ /* 0x000e620000000800 */
[----:B------:R-:W2:Y:S01]  /*0010*/  S2R R87, SR_TID.X ;  /* 0x0000000000577919 */ /* 0x000ea20000002100 */
[----:B------:R-:W3:Y:S06]  /*0020*/  LDCU.64 UR8, c[0x0][0x890] ;  /* 0x00011200ff0877ac */ /* 0x000eec0008000a00 */
[----:B------:R-:W4:Y:S01]  /*0030*/  S2UR UR46, SR_CgaCtaId ;  /* 0x00000000002e79c3 */ /* 0x000f220000008800 */
[----:B------:R-:W-:Y:S02]  /*0040*/  PRMT R76, RZ, 0x7610, R76 ;  /* 0x00007610ff4c7816 */ /* 0x000fe4000000004c */
[----:B------:R-:W-:Y:S01]  /*0050*/  ELECT P1, URZ, PT ;  /* 0x0000000000ff782f */ /* 0x000fe20003820000 */
[----:B---3--:R-:W-:-:S04]  /*0060*/  UISETP.NE.U32.AND UP0, UPT, UR8, URZ, UPT ;  /* 0x000000ff0800728c */ /* 0x008fc8000bf05070 */
[----:B------:R-:W-:Y:S02]  /*0070*/  UISETP.NE.AND.EX UP0, UPT, UR9, URZ, UPT, UP0 ;  /* 0x000000ff0900728c */ /* 0x000fe4000bf05300 */
[----:B----4-:R-:W-:Y:S02]  /*0080*/  ULOP3.LUT UR47, UR46, 0x1, URZ, 0xc0, !UPT ;  /* 0x000000012e2f7892 */ /* 0x010fe4000f8ec0ff */
[----:B------:R-:W-:Y:S01]  /*0090*/  ULOP3.LUT UR48, UR46, 0x1, URZ, 0x3c, !UPT ;  /* 0x000000012e307892 */ /* 0x000fe2000f8e3cff */
[----:B--2---:R-:W-:-:S05]  /*00a0*/  SHF.R.U32.HI R77, RZ, 0x5, R87 ;  /* 0x00000005ff4d7819 */ /* 0x004fca0000011657 */
[----:B------:R-:W2:Y:S02]  /*00b0*/  SHFL.IDX PT, R0, R77, RZ, 0x1f ;  /* 0x00001fff4d007589 */ /* 0x000ea400000e0000 */
[----:B--2---:R-:W-:Y:S01]  /*00c0*/  R2UR UR18, R0 ;  /* 0x00000000001272ca */ /* 0x004fe200000e0000 */
[----:B-1----:R-:W-:-:S14]  /*00d0*/  BRA.U UP0, `(.L_x_0) ;  /* 0x0000000100307547 */ /* 0x002fdc000b800000 */
[----:B------:R-:W1:Y:S02]  /*00e0*/  LDCU.64 UR4, c[0x0][0x888] ;  /* 0x00011100ff0477ac */ /* 0x000e640008000a00 */
[----:B-1----:R-:W-:-:S04]  /*00f0*/  UISETP.NE.U32.AND UP0, UPT, UR4, URZ, UPT ;  /* 0x000000ff0400728c */ /* 0x002fc8000bf05070 */
[----:B------:R-:W-:-:S09]  /*0100*/  UISETP.NE.AND.EX UP0, UPT, UR5, URZ, UPT, UP0 ;  /* 0x000000ff0500728c */ /* 0x000fd2000bf05300 */
[----:B------:R-:W-:Y:S05]  /*0110*/  BRA.U !UP0, `(.L_x_1) ;  /* 0x0000000108147547 */ /* 0x000fea000b800000 */
[----:B------:R-:W1:Y:S01]  /*0120*/  LDC.64 R40, c[0x0][0x888] ;  /* 0x00022200ff287b82 */ /* 0x000e620000000a00 */
[----:B------:R-:W1:Y:S02]  /*0130*/  LDCU.64 UR4, c[0x0][0x358] ;  /* 0x00006b00ff0477ac */ /* 0x000e640008000a00 */
[----:B-1----:R1:W5:Y:S01]  /*0140*/  LDG.E R40, desc[UR4][R40.64] ;  /* 0x0000000428287981 */ /* 0x002362000c1e1900 */
[----:B------:R-:W-:Y:S01]  /*0150*/  HFMA2 R76, -RZ, RZ, 0, 5.9604644775390625e-08 ;  /* 0x00000001ff4c7431 */ /* 0x000fe200000001ff */
[----:B------:R-:W-:Y:S05]  /*0160*/  BRA `(.L_x_0) ;  /* 0x00000000000c7947 */ /* 0x000fea0003800000 */
.L_x_1:
[----:B------:R-:W1:Y:S01]  /*0170*/  LDCU UR4, c[0x0][0x880] ;  /* 0x00011000ff0477ac */ /* 0x000e620008000800 */
[----:B------:R-:W-:Y:S01]  /*0180*/  HFMA2 R76, -RZ, RZ, 0, 5.9604644775390625e-08 ;  /* 0x00000001ff4c7431 */ /* 0x000fe200000001ff */
[----:B-1----:R-:W-:-:S07]  /*0190*/  MOV R40, UR4 ;  /* 0x0000000400287c02 */ /* 0x002fce0008000f00 */
.L_x_0:
[----:B------:R-:W2:Y:S02]  /*01a0*/  LDCU.64 UR4, c[0x0][0x8b0] ;  /* 0x00011600ff0477ac */ /* 0x000ea40008000a00 */
[----:B--2---:R-:W-:-:S04]  /*01b0*/  UISETP.NE.U32.AND UP0, UPT, UR4, URZ, UPT ;  /* 0x000000ff0400728c */ /* 0x004fc8000bf05070 */
[----:B------:R-:W-:-:S09]  /*01c0*/  UISETP.NE.AND.EX UP0, UPT, UR5, URZ, UPT, UP0 ;  /* 0x000000ff0500728c */ /* 0x000fd2000bf05300 */
[----:B------:R-:W-:Y:S05]  /*01d0*/  BRA.U UP0, `(.L_x_2) ;  /* 0x0000000100287547 */ /* 0x000fea000b800000 */
[----:B------:R-:W2:Y:S02]  /*01e0*/  LDCU.64 UR4, c[0x0][0x8a8] ;  /* 0x00011500ff0477ac */ /* 0x000ea40008000a00 */
[----:B--2---:R-:W-:-:S04]  /*01f0*/  UISETP.NE.U32.AND UP0, UPT, UR4, URZ, UPT ;  /* 0x000000ff0400728c */ /* 0x004fc8000bf05070 */
[----:B------:R-:W-:-:S09]  /*0200*/  UISETP.NE.AND.EX UP0, UPT, UR5, URZ, UPT, UP0 ;  /* 0x000000ff0500728c */ /* 0x000fd2000bf05300 */
[----:B------:R-:W-:Y:S05]  /*0210*/  BRA.U !UP0, `(.L_x_3) ;  /* 0x0000000108107547 */ /* 0x000fea000b800000 */
[----:B------:R-:W2:Y:S01]  /*0220*/  LDC.64 R38, c[0x0][0x8a8] ;  /* 0x00022a00ff267b82 */ /* 0x000ea20000000a00 */
[----:B------:R-:W2:Y:S02]  /*0230*/  LDCU.64 UR4, c[0x0][0x358] ;  /* 0x00006b00ff0477ac */ /* 0x000ea40008000a00 */
[----:B--2---:R2:W5:Y:S01]  /*0240*/  LDG.E R38, desc[UR4][R38.64] ;  /* 0x0000000426267981 */ /* 0x004562000c1e1900 */
[----:B------:R-:W-:Y:S05]  /*0250*/  BRA `(.L_x_2) ;  /* 0x0000000000087947 */ /* 0x000fea0003800000 */
.L_x_3:
[----:B------:R-:W2:Y:S02]  /*0260*/  LDCU UR4, c[0x0][0x8a0] ;  /* 0x00011400ff0477ac */ /* 0x000ea40008000800 */
[----:B--2---:R-:W-:Y:S02]  /*0270*/  MOV R38, UR4 ;  /* 0x0000000400267c02 */ /* 0x004fe40008000f00 */
.L_x_2:
[----:B------:R-:W-:Y:S01]  /*0280*/  IMAD.U32 R0, RZ, RZ, UR18 ;  /* 0x00000012ff007e24 */ /* 0x000fe2000f8e00ff */
[----:B------:R-:W-:Y:S04]  /*0290*/  BSSY.RECONVERGENT B0, `(.L_x_4) ;  /* 0x000000c000007945 */ /* 0x000fe80003800200 */
[C---:B------:R-:W-:Y:S02]  /*02a0*/  ISETP.NE.OR P2, PT, R0.reuse, 0x1, !P1 ;  /* 0x000000010000780c */ /* 0x040fe40004f45670 */
[----:B------:R-:W-:-:S11]  /*02b0*/  ISETP.NE.OR P0, PT, R0, 0x3, !P1 ;  /* 0x000000030000780c */ /* 0x000fd60004f05670 */
[----:B------:R-:W-:Y:S05]  /*02c0*/  @P2 BRA `(.L_x_5) ;  /* 0x0000000000202947 */ /* 0x000fea0003800000 */
[----:B------:R-:W3:Y:S02]  /*02d0*/  LDCU.64 UR4, c[0x0][0x348] ;  /* 0x00006900ff0477ac */ /* 0x000ee40008000a00 */
[----:B---3--:R-:W-:Y:S02]  /*02e0*/  UIADD3 UR6, UP1, UPT, UR4, 0x80, URZ ;  /* 0x0000008004067890 */ /* 0x008fe4000ff3e0ff */
[----:B------:R-:W-:Y:S02]  /*02f0*/  UIADD3 UR4, UP0, UPT, UR4, 0x180, URZ ;  /* 0x0000018004047890 */ /* 0x000fe4000ff1e0ff */
[----:B------:R-:W-:Y:S02]  /*0300*/  UIADD3.X UR7, UPT, UPT, URZ, UR5, URZ, UP1, !UPT ;  /* 0x00000005ff077290 */ /* 0x000fe40008ffe4ff */
[----:B------:R-:W-:-:S07]  /*0310*/  UIADD3.X UR5, UPT, UPT, URZ, UR5, URZ, UP0, !UPT ;  /* 0x00000005ff057290 */ /* 0x000fce00087fe4ff */
[----:B------:R3:W-:Y:S02]  /*0320*/  UTMACCTL.PF [UR6] ;  /* 0x00000000060079b9 */ /* 0x0007e40008040000 */
[----:B------:R3:W-:Y:S02]  /*0330*/  UTMACCTL.PF [UR4] ;  /* 0x00000000040079b9 */ /* 0x0007e40008040000 */
[----:B---3--:R-:W-:Y:S01]  /*0340*/  NOP ;  /* 0x0000000000007918 */ /* 0x008fe20000000000 */
.L_x_5:
[----:B------:R-:W-:Y:S05]  /*0350*/  BSYNC.RECONVERGENT B0 ;  /* 0x0000000000007941 */ /* 0x000fea0003800200 */
.L_x_4:
[----:B------:R-:W-:Y:S04]  /*0360*/  BSSY.RECONVERGENT B0, `(.L_x_6) ;  /* 0x000000a000007945 */ /* 0x000fe80003800200 */
        /* <DEDUP_REMOVED lines=9> */
.L_x_7:
[----:B------:R-:W-:Y:S05]  /*0400*/  BSYNC.RECONVERGENT B0 ;  /* 0x0000000000007941 */ /* 0x000fea0003800200 */
.L_x_6:
[----:B------:R-:W3:Y:S01]  /*0410*/  LDCU.64 UR4, c[0x0][0x888] ;  /* 0x00011100ff0477ac */ /* 0x000ee20008000a00 */
[----:B------:R-:W-:Y:S02]  /*0420*/  UISETP.EQ.U32.AND UP1, UPT, UR8, URZ, UPT ;  /* 0x000000ff0800728c */ /* 0x000fe4000bf22070 */
[----:B------:R-:W-:Y:S02]  /*0430*/  UPLOP3.LUT UP3, UPT, UPT, UPT, UPT, 0x80, 0x8 ;  /* 0x000000000008789c */ /* 0x000fe40003f6f070 */
[----:B---3--:R-:W-:-:S04]  /*0440*/  UISETP.NE.U32.AND UP0, UPT, UR4, URZ, UPT ;  /* 0x000000ff0400728c */ /* 0x008fc8000bf05070 */
[----:B------:R-:W-:-:S04]  /*0450*/  UISETP.NE.AND.EX UP0, UPT, UR5, URZ, UPT, UP0 ;  /* 0x000000ff0500728c */ /* 0x000fc8000bf05300 */
[----:B------:R-:W-:-:S04]  /*0460*/  UISETP.EQ.OR.EX UP2, UPT, UR9, URZ, !UP0, UP1 ;  /* 0x000000ff0900728c */ /* 0x000fc8000c742710 */
[----:B------:R-:W-:-:S06]  /*0470*/  UP2UR UR4, UPR, URZ, 0x4 ;  /* 0x00000004ff047883 */ /* 0x000fcc0008000000 */
[----:B------:R-:W-:Y:S01]  /*0480*/  MOV R79, UR4 ;  /* 0x00000004004f7c02 */ /* 0x000fe20008000f00 */
[----:B------:R-:W-:Y:S06]  /*0490*/  BRA.U !UP2, `(.L_x_8) ;  /* 0x000000010a207547 */ /* 0x000fec000b800000 */
[----:B-----5:R-:W-:Y:S01]  /*04a0*/  R2UR UR5, R40 ;  /* 0x00000000280572ca */ /* 0x020fe200000e0000 */
[----:B------:R-:W-:Y:S02]  /*04b0*/  UISETP.NE.U32.AND UP1, UPT, UR8, URZ, UPT ;  /* 0x000000ff0800728c */ /* 0x000fe4000bf25070 */
[----:B------:R-:W-:Y:S02]  /*04c0*/  USEL UR4, URZ, 0xffffffff, UP0 ;  /* 0xffffffffff047887 */ /* 0x000fe40008000000 */
[----:B------:R-:W-:-:S08]  /*04d0*/  UISETP.NE.AND.EX UP1, UPT, UR9, URZ, UPT, UP1 ;  /* 0x000000ff0900728c */ /* 0x000fd0000bf25310 */
[----:B------:R-:W-:-:S04]  /*04e0*/  UISETP.NE.AND UP0, UPT, UR5, URZ, UPT ;  /* 0x000000ff0500728c */ /* 0x000fc8000bf05270 */
[----:B------:R-:W-:-:S04]  /*04f0*/  @!UP1 USEL UR4, URZ, 0xffffffff, UP0 ;  /* 0xffffffffff049887 */ /* 0x000fc80008000000 */
[----:B------:R-:W-:-:S04]  /*0500*/  ULOP3.LUT UR4, UR4, 0x1, URZ, 0xc0, !UPT ;  /* 0x0000000104047892 */ /* 0x000fc8000f8ec0ff */
[----:B------:R-:W-:-:S11]  /*0510*/  UISETP.NE.U32.AND UP3, UPT, UR4, 0x1, UPT ;  /* 0x000000010400788c */ /* 0x000fd6000bf65070 */
.L_x_8:
[----:B------:R-:W3:Y:S01]  /*0520*/  SHFL.IDX PT, R0, R77, RZ, 0x1f ;  /* 0x00001fff4d007589 */ /* 0x000ee200000e0000 */
[----:B------:R-:W-:-:S04]  /*0530*/  UISETP.NE.AND UP0, UPT, UR18, 0x2, UPT ;  /* 0x000000021200788c */ /* 0x000fc8000bf05270 */
[----:B------:R-:W-:Y:S02]  /*0540*/  UISETP.EQ.AND UP1, UPT, UR47, URZ, !UP0 ;  /* 0x000000ff2f00728c */ /* 0x000fe4000c722270 */
[----:B------:R-:W-:-:S04]  /*0550*/  USEL UR52, URZ, 0x1, UP0 ;  /* 0x00000001ff347887 */ /* 0x000fc80008000000 */
[----:B------:R-:W-:Y:S02]  /*0560*/  PLOP3.LUT P3, PT, P1, PT, UP1, 0x80, 0x8 ;  /* 0x000000000008781c */ /* 0x000fe40000f6f018 */
[----:B---3--:R-:W-:-:S13]  /*0570*/  ISETP.NE.AND P0, PT, R0, RZ, PT ;  /* 0x000000ff0000720c */ /* 0x008fda0003f05270 */
[----:B------:R-:W-:Y:S05]  /*0580*/  @P0 BRA `(.L_x_9) ;  /* 0x0000000000540947 */ /* 0x000fea0003800000 */
[----:B------:R-:W-:Y:S01]  /*0590*/  UMOV UR4, 0x400 ;  /* 0x0000040000047882 */ /* 0x000fe20000000000 */
[----:B------:R-:W-:Y:S01]  /*05a0*/  UMOV UR8, 0x1 ;  /* 0x0000000100087882 */ /* 0x000fe20000000000 */
[----:B------:R-:W-:Y:S01]  /*05b0*/  UMOV UR6, 0x2 ;  /* 0x0000000200067882 */ /* 0x000fe20000000000 */
[----:B------:R-:W-:Y:S02]  /*05c0*/  ULEA UR4, UR46, UR4, 0x18 ;  /* 0x000000042e047291 */ /* 0x000fe4000f8ec0ff */
[----:B------:R-:W-:-:S04]  /*05d0*/  UIADD3 UR8, UPT, UPT, -UR8, 0x100000, URZ ;  /* 0x0010000008087890 */ /* 0x000fc8000fffe1ff */
[----:B------:R-:W-:Y:S02]  /*05e0*/  USHF.L.U32 UR9, UR8, 0xb, URZ ;  /* 0x0000000b08097899 */ /* 0x000fe400080006ff */
[----:B------:R-:W-:Y:S02]  /*05f0*/  USHF.L.U32 UR8, UR8, 0x1, URZ ;  /* 0x0000000108087899 */ /* 0x000fe400080006ff */
[----:B------:R-:W-:-:S04]  /*0600*/  UIADD3 UR6, UPT, UPT, -UR6, 0x100000, URZ ;  /* 0x0010000006067890 */ /* 0x000fc8000fffe1ff */
[----:B------:R-:W-:Y:S02]  /*0610*/  USHF.L.U32 UR7, UR6, 0xb, URZ ;  /* 0x0000000b06077899 */ /* 0x000fe400080006ff */
[----:B------:R-:W-:Y:S01]  /*0620*/  USHF.L.U32 UR6, UR6, 0x1, URZ ;  /* 0x0000000106067899 */ /* 0x000fe200080006ff */
[----:B------:R-:W-:Y:S01]  /*0630*/  ELECT P0, URZ, PT ;  /* 0x0000000000ff782f */ /* 0x000fe20003800000 */
[----:B------:R-:W3:Y:S02]  /*0640*/  FENCE.VIEW.ASYNC.S ;  /* 0x00000000000073c6 */ /* 0x000ee40000000000 */
[----:B---3--:R3:W4:Y:S08]  /*0650*/  SYNCS.EXCH.64 URZ, [UR4], UR8 ;  /* 0x0000000804ff75b2 */ /* 0x0087300008000100 */
[----:B------:R3:W1:Y:S01]  /*0660*/  SYNCS.EXCH.64 URZ, [UR4+0x20], UR6 ;  /* 0x0000200604ff75b2 */ /* 0x0006620008000100 */
[----:B------:R3:W1:Y:S01]  /*0670*/  SYNCS.EXCH.64 URZ, [UR4+0x8], UR8 ;  /* 0x0000080804ff75b2 */ /* 0x0006620008000100 */
[----:B------:R3:W1:Y:S01]  /*0680*/  SYNCS.EXCH.64 URZ, [UR4+0x28], UR6 ;  /* 0x0000280604ff75b2 */ /* 0x0006620008000100 */
[----:B------:R3:W1:Y:S01]  /*0690*/  SYNCS.EXCH.64 URZ, [UR4+0x10], UR8 ;  /* 0x0000100804ff75b2 */ /* 0x0006620008000100 */
[----:B------:R3:W1:Y:S01]  /*06a0*/  SYNCS.EXCH.64 URZ, [UR4+0x30], UR6 ;  /* 0x0000300604ff75b2 */ /* 0x0006620008000100 */
[----:B------:R3:W1:Y:S01]  /*06b0*/  SYNCS.EXCH.64 URZ, [UR4+0x18], UR8 ;  /* 0x0000180804ff75b2 */ /* 0x0006620008000100 */
[----:B------:R3:W1:Y:S01]  /*06c0*/  SYNCS.EXCH.64 URZ, [UR4+0x38], UR6 ;  /* 0x0000380604ff75b2 */ /* 0x0006620008000100 */
[----:B------:R-:W-:Y:S01]  /*06d0*/  NOP ;  /* 0x0000000000007918 */ /* 0x000fe20000000000 */
.L_x_9:
[----:B------:R-:W2:Y:S01]  /*06e0*/  SHFL.IDX PT, R0, R77, RZ, 0x1f ;  /* 0x00001fff4d007589 */ /* 0x000ea200000e0000 */
[----:B------:R-:W-:Y:S01]  /*06f0*/  NOP ;  /* 0x0000000000007918 */ /* 0x000fe20000000000 */
[----:B--2---:R-:W-:-:S13]  /*0700*/  ISETP.NE.AND P0, PT, R0, 0x1, PT ;  /* 0x000000010000780c */ /* 0x004fda0003f05270 */
[----:B------:R-:W-:Y:S05]  /*0710*/  @P0 BRA `(.L_x_10) ;  /* 0x0000000000540947 */ /* 0x000fea0003800000 */
[----:B---3--:R-:W-:Y:S01]  /*0720*/  UMOV UR4, 0x400 ;  /* 0x0000040000047882 */ /* 0x008fe20000000000 */
        /* <DEDUP_REMOVED lines=10> */
[----:B------:R-:W2:Y:S02]  /*07d0*/  FENCE.VIEW.ASYNC.S ;  /* 0x00000000000073c6 */ /* 0x000ea40000000000 */
[----:B--2---:R2:W3:Y:S08]  /*07e0*/  SYNCS.EXCH.64 URZ, [UR4+0x40], UR8 ;  /* 0x0000400804ff75b2 */ /* 0x0044f00008000100 */
        /* <DEDUP_REMOVED lines=8> */
.L_x_10:
[----:B------:R-:W4:Y:S01]  /*0870*/  SHFL.IDX PT, R0, R77, RZ, 0x1f ;  /* 0x00001fff4d007589 */ /* 0x000f2200000e0000 */
[----:B------:R-:W-:Y:S01]  /*0880*/  NOP ;  /* 0x0000000000007918 */ /* 0x000fe20000000000 */
[----:B----4-:R-:W-:-:S13]  /*0890*/  ISETP.NE.AND P0, PT, R0, 0x3, PT ;  /* 0x000000030000780c */ /* 0x010fda0003f05270 */
[----:B------:R-:W-:Y:S05]  /*08a0*/  @P0 BRA `(.L_x_11) ;  /* 0x00000000002c0947 */ /* 0x000fea0003800000 */
[----:B--23--:R-:W-:Y:S01]  /*08b0*/  UMOV UR6, 0x400 ;  /* 0x0000040000067882 */ /* 0x00cfe20000000000 */
[----:B------:R-:W-:Y:S01]  /*08c0*/  UMOV UR4, 0x20 ;  /* 0x0000002000047882 */ /* 0x000fe20000000000 */
[----:B------:R-:W-:Y:S02]  /*08d0*/  ULEA UR6, UR46, UR6, 0x18 ;  /* 0x000000062e067291 */ /* 0x000fe4000f8ec0ff */
[----:B------:R-:W-:-:S04]  /*08e0*/  UIADD3 UR4, UPT, UPT, -UR4, 0x100000, URZ ;  /* 0x0010000004047890 */ /* 0x000fc8000fffe1ff */
[----:B------:R-:W-:Y:S02]  /*08f0*/  USHF.L.U32 UR5, UR4, 0xb, URZ ;  /* 0x0000000b04057899 */ /* 0x000fe400080006ff */
[----:B------:R-:W-:Y:S01]  /*0900*/  USHF.L.U32 UR4, UR4, 0x1, URZ ;  /* 0x0000000104047899 */ /* 0x000fe200080006ff */
[----:B------:R-:W-:Y:S01]  /*0910*/  ELECT P0, URZ, PT ;  /* 0x0000000000ff782f */ /* 0x000fe20003800000 */
[----:B------:R-:W2:Y:S10]  /*0920*/  FENCE.VIEW.ASYNC.S ;  /* 0x00000000000073c6 */ /* 0x000eb40000000000 */
[----:B--2---:R4:W2:Y:S01]  /*0930*/  SYNCS.EXCH.64 URZ, [UR6+0x80], UR4 ;  /* 0x0000800406ff75b2 */ /* 0x0048a20008000100 */
[----:B------:R4:W3:Y:S02]  /*0940*/  SYNCS.EXCH.64 URZ, [UR6+0x88], UR4 ;  /* 0x0000880406ff75b2 */ /* 0x0008e40008000100 */
[----:B----4-:R-:W-:Y:S01]  /*0950*/  NOP ;  /* 0x0000000000007918 */ /* 0x010fe20000000000 */
.L_x_11:
[----:B------:R-:W4:Y:S01]  /*0960*/  SHFL.IDX PT, R0, R77, RZ, 0x1f ;  /* 0x00001fff4d007589 */ /* 0x000f2200000e0000 */
[----:B------:R-:W-:Y:S01]  /*0970*/  NOP ;  /* 0x0000000000007918 */ /* 0x000fe20000000000 */
[----:B----4-:R-:W-:-:S13]  /*0980*/  ISETP.NE.AND P0, PT, R0, 0x4, PT ;  /* 0x000000040000780c */ /* 0x010fda0003f05270 */
[----:B------:R-:W-:Y:S05]  /*0990*/  @P0 BRA `(.L_x_12) ;  /* 0x0000000000480947 */ /* 0x000fea0003800000 */
[----:B--23--:R-:W-:Y:S01]  /*09a0*/  UMOV UR4, 0x3a0 ;  /* 0x000003a000047882 */ /* 0x00cfe20000000000 */
[----:B------:R-:W-:Y:S01]  /*09b0*/  UMOV UR6, 0x400 ;  /* 0x0000040000067882 */ /* 0x000fe20000000000 */
[----:B------:R-:W-:Y:S01]  /*09c0*/  USEL UR4, UR4, 0x320, UP3 ;  /* 0x0000032004047887 */ /* 0x000fe20009800000 */
        /* <DEDUP_REMOVED lines=10> */
[----:B--2---:R4:W2:Y:S08]  /*0a70*/  SYNCS.EXCH.64 URZ, [UR6+0x90], UR8 ;  /* 0x0000900806ff75b2 */ /* 0x0048b00008000100 */
[----:B------:R4:W3:Y:S01]  /*0a80*/  SYNCS.EXCH.64 URZ, [UR6+0xa0], UR4 ;  /* 0x0000a00406ff75b2 */ /* 0x0008e20008000100 */
[----:B------:R4:W1:Y:S01]  /*0a90*/  SYNCS.EXCH.64 URZ, [UR6+0x98], UR8 ;  /* 0x0000980806ff75b2 */ /* 0x0008620008000100 */
[----:B------:R4:W1:Y:S02]  /*0aa0*/  SYNCS.EXCH.64 URZ, [UR6+0xa8], UR4 ;  /* 0x0000a80406ff75b2 */ /* 0x0008640008000100 */
[----:B----4-:R-:W-:Y:S01]  /*0ab0*/  NOP ;  /* 0x0000000000007918 */ /* 0x010fe20000000000 */
.L_x_12:
[----:B------:R-:W4:Y:S01]  /*0ac0*/  SHFL.IDX PT, R0, R77, RZ, 0x1f ;  /* 0x00001fff4d007589 */ /* 0x000f2200000e0000 */
[----:B------:R-:W-:Y:S01]  /*0ad0*/  NOP ;  /* 0x0000000000007918 */ /* 0x000fe20000000000 */
[----:B----4-:R-:W-:-:S13]  /*0ae0*/  ISETP.NE.AND P0, PT, R0, 0x5, PT ;  /* 0x000000050000780c */ /* 0x010fda0003f05270 */
[----:B------:R-:W-:Y:S05]  /*0af0*/  @P0 BRA `(.L_x_13) ;  /* 0x0000000000540947 */ /* 0x000fea0003800000 */
[----:B--23--:R-:W-:Y:S01]  /*0b00*/  UMOV UR4, 0x400 ;  /* 0x0000040000047882 */ /* 0x00cfe20000000000 */
        /* <DEDUP_REMOVED lines=14> */
[----:B------:R4:W1:Y:S01]  /*0bf0*/  SYNCS.EXCH.64 URZ, [UR4+0xd8], UR8 ;  /* 0x0000d80804ff75b2 */ /* 0x0008620008000100 */
[----:B------:R4:W1:Y:S01]  /*0c00*/  SYNCS.EXCH.64 URZ, [UR4+0xc0], UR6 ;  /* 0x0000c00604ff75b2 */ /* 0x0008620008000100 */
[----:B------:R4:W1:Y:S01]  /*0c10*/  SYNCS.EXCH.64 URZ, [UR4+0xe0], UR8 ;  /* 0x0000e00804ff75b2 */ /* 0x0008620008000100 */
[----:B------:R4:W1:Y:S01]  /*0c20*/  SYNCS.EXCH.64 URZ, [UR4+0xc8], UR6 ;  /* 0x0000c80604ff75b2 */ /* 0x0008620008000100 */
[----:B------:R4:W1:Y:S02]  /*0c30*/  SYNCS.EXCH.64 URZ, [UR4+0xe8], UR8 ;  /* 0x0000e80804ff75b2 */ /* 0x0008640008000100 */
[----:B----4-:R-:W-:Y:S01]  /*0c40*/  NOP ;  /* 0x0000000000007918 */ /* 0x010fe20000000000 */
.L_x_13:
[----:B------:R-:W4:Y:S01]  /*0c50*/  SHFL.IDX PT, R0, R77, RZ, 0x1f ;  /* 0x00001fff4d007589 */ /* 0x000f2200000e0000 */
[----:B------:R-:W-:Y:S01]  /*0c60*/  ISETP.NE.OR P1, PT, RZ, UR18, !P1 ;  /* 0x00000012ff007c0c */ /* 0x000fe2000cf25670 */
        /* <DEDUP_REMOVED lines=12> */
[----:B------:R4:W3:Y:S01]  /*0d30*/  SYNCS.EXCH.64 URZ, [UR4+0x100], UR6 ;  /* 0x0001000604ff75b2 */ /* 0x0008e20008000100 */
[----:B------:R4:W1:Y:S01]  /*0d40*/  SYNCS.EXCH.64 URZ, [UR4+0xf8], UR6 ;  /* 0x0000f80604ff75b2 */ /* 0x0008620008000100 */
[----:B------:R4:W1:Y:S02]  /*0d50*/  SYNCS.EXCH.64 URZ, [UR4+0x108], UR6 ;  /* 0x0001080604ff75b2 */ /* 0x0008640008000100 */
[----:B----4-:R-:W-:Y:S01]  /*0d60*/  NOP ;  /* 0x0000000000007918 */ /* 0x010fe20000000000 */
.L_x_14:
[----:B------:R-:W-:Y:S01]  /*0d70*/  VOTEU.ALL UP0, P1 ;  /* 0x0000000000ff7886 */ /* 0x000fe20000800000 */
[----:B--23--:R-:W-:Y:S01]  /*0d80*/  UMOV UR4, 0x20 ;  /* 0x0000002000047882 */ /* 0x00cfe20000000000 */
[----:B------:R-:W2:Y:S01]  /*0d90*/  LDCU UR7, c[0x0][0x36c] ;  /* 0x00006d80ff0777ac */ /* 0x000ea20008000800 */
[----:B------:R-:W-:Y:S01]  /*0da0*/  NOP ;  /* 0x0000000000007918 */ /* 0x000fe20000000000 */
[----:B------:R-:W-:Y:S01]  /*0db0*/  LOP3.LUT R0, R87, 0x1f, RZ, 0xc0, !PT ;  /* 0x0000001f57007812 */ /* 0x000fe200078ec0ff */
[----:B------:R-:W-:Y:S01]  /*0dc0*/  @!UP0 UMOV UR6, 0x400 ;  /* 0x0000040000068882 */ /* 0x000fe20000000000 */
[----:B------:R-:W-:-:S04]  /*0dd0*/  @!UP0 UIADD3 UR4, UPT, UPT, -UR4, 0x100000, URZ ;  /* 0x0010000004048890 */ /* 0x000fc8000fffe1ff */
[----:B------:R-:W-:Y:S02]  /*0de0*/  @!UP0 USHF.L.U32 UR5, UR4, 0xb, URZ ;  /* 0x0000000b04058899 */ /* 0x000fe400080006ff */
[----:B------:R-:W-:Y:S02]  /*0df0*/  @!UP0 USHF.L.U32 UR4, UR4, 0x1, URZ ;  /* 0x0000000104048899 */ /* 0x000fe400080006ff */
[----:B------:R-:W-:Y:S01]  /*0e00*/  @!UP0 ULEA UR6, UR46, UR6, 0x18 ;  /* 0x000000062e068291 */ /* 0x000fe2000f8ec0ff */
[----:B------:R-:W-:Y:S01]  /*0e10*/  VOTEU.ALL UP0, P1 ;  /* 0x0000000000ff7886 */ /* 0x000fe20000800000 */
[----:B------:R-:W-:Y:S02]  /*0e20*/  UISETP.NE.AND UP4, UPT, UR18, URZ, UPT ;  /* 0x000000ff1200728c */ /* 0x000fe4000bf85270 */
[----:B--2---:R-:W-:Y:S01]  /*0e30*/  UISETP.EQ.U32.AND UP5, UPT, UR7, 0x1, UPT ;  /* 0x000000010700788c */ /* 0x004fe2000bfa2070 */
[----:B------:R-:W2:Y:S07]  /*0e40*/  FENCE.VIEW.ASYNC.S ;  /* 0x00000000000073c6 */ /* 0x000eae0000000000 */
[----:B--2---:R2:W3:Y:S01]  /*0e50*/  @!UP0 SYNCS.EXCH.64 URZ, [UR6+0x110], UR4 ;  /* 0x0001100406ff85b2 */ /* 0x0044e20008000100 */
[----:B------:R-:W-:Y:S05]  /*0e60*/  BRA.U !UP5, `(.L_x_15) ;  /* 0x000000010d087547 */ /* 0x000fea000b800000 */
[----:B-1-3--:R-:W-:Y:S01]  /*0e70*/  UCGABAR_ARV ;  /* 0x00000000000079c7 */ /* 0x00afe20008000000 */
[----:B------:R-:W-:Y:S05]  /*0e80*/  BRA `(.L_x_16) ;  /* 0x0000000000047947 */ /* 0x000fea0003800000 */
.L_x_15:
[----:B-1-3--:R-:W-:Y:S01]  /*0e90*/  NOP ;  /* 0x0000000000007918 */ /* 0x00afe20000000000 */
.L_x_16:
[----:B------:R-:W1:Y:S01]  /*0ea0*/  S2UR UR28, SR_CTAID.X ;  /* 0x00000000001c79c3 */ /* 0x000e620000002500 */
[----:B------:R-:W-:-:S05]  /*0eb0*/  CS2R.32 R78, SR_CgaSize ;  /* 0x00000000004e7805 */ /* 0x000fca0000008a00 */
[----:B------:R-:W-:-:S05]  /*0ec0*/  IMAD R78, R78, -0xa0, RZ ;  /* 0xffffff604e4e7824 */ /* 0x000fca00078e02ff */
[----:B--2---:R-:W-:-:S14]  /*0ed0*/  R2UR UR5, R78 ;  /* 0x000000004e0572ca */ /* 0x004fdc00000e0000 */
[----:B------:R-:W2:Y:S01]  /*0ee0*/  LDCU UR5, c[0x0][UR5+0x2b0] ;  /* 0x00005600050577ac */ /* 0x000ea20008000800 */
[----:B------:R-:W-:-:S05]  /*0ef0*/  CS2R.32 R78, SR_CgaSize ;  /* 0x00000000004e7805 */ /* 0x000fca0000008a00 */
[----:B------:R-:W-:-:S05]  /*0f00*/  IMAD R78, R78, -0xa0, RZ ;  /* 0xffffff604e4e7824 */ /* 0x000fca00078e02ff */
[----:B------:R-:W-:-:S14]  /*0f10*/  R2UR UR4, R78 ;  /* 0x000000004e0472ca */ /* 0x000fdc00000e0000 */
[----:B------:R-:W3:Y:S01]  /*0f20*/  LDCU UR4, c[0x0][UR4+0x2b4] ;  /* 0x00005680040477ac */ /* 0x000ee20008000800 */
[----:B------:R-:W4:Y:S01]  /*0f30*/  S2UR UR7, SR_CTAID.Y ;  /* 0x00000000000779c3 */ /* 0x000f220000002600 */
[----:B------:R-:W-:-:S05]  /*0f40*/  CS2R.32 R78, SR_CgaSize ;  /* 0x00000000004e7805 */ /* 0x000fca0000008a00 */
[----:B------:R-:W-:-:S05]  /*0f50*/  IMAD R78, R78, -0xa0, RZ ;  /* 0xffffff604e4e7824 */ /* 0x000fca00078e02ff */
[----:B------:R-:W-:-:S14]  /*0f60*/  R2UR UR8, R78 ;  /* 0x000000004e0872ca */ /* 0x000fdc00000e0000 */
[----:B------:R-:W3:Y:S01]  /*0f70*/  LDCU UR8, c[0x0][UR8+0x2a0] ;  /* 0x00005400080877ac */ /* 0x000ee20008000800 */
[----:B------:R-:W-:Y:S01]  /*0f80*/  UISETP.GT.U32.AND UP0, UPT, UR47, 0xffff, UPT ;  /* 0x0000ffff2f00788c */ /* 0x000fe2000bf04070 */
[----:B------:R-:W3:Y:S01]  /*0f90*/  LDCU UR19, c[0x0][0xb24] ;  /* 0x00016480ff1377ac */ /* 0x000ee20008000800 */
[----:B------:R-:W1:Y:S01]  /*0fa0*/  S2UR UR36, SR_CTAID.Z ;  /* 0x00000000002479c3 */ /* 0x000e620000002700 */
[----:B------:R-:W-:-:S05]  /*0fb0*/  CS2R.32 R78, SR_CgaSize ;  /* 0x00000000004e7805 */ /* 0x000fca0000008a00 */
[----:B------:R-:W-:-:S05]  /*0fc0*/  IMAD R78, R78, -0xa0, RZ ;  /* 0xffffff604e4e7824 */ /* 0x000fca00078e02ff */
[----:B------:R-:W-:-:S14]  /*0fd0*/  R2UR UR63, R78 ;  /* 0x000000004e3f72ca */ /* 0x000fdc00000e0000 */
[----:B------:R-:W3:Y:S01]  /*0fe0*/  LDCU UR63, c[0x0][UR63+0x2a4] ;  /* 0x000054803f3f77ac */ /* 0x000ee20008000800 */
[----:B------:R-:W-:Y:S01]  /*0ff0*/  USHF.L.U32 UR24, UR46, 0xb, URZ ;  /* 0x0000000b2e187899 */ /* 0x000fe200080006ff */
[----:B-1----:R-:W-:Y:S01]  /*1000*/  I2FP.F32.U32 R3, UR28 ;  /* 0x0000001c00037c45 */ /* 0x002fe20008201000 */
[----:B------:R-:W-:Y:S01]  /*1010*/  UMOV UR29, 0x5 ;  /* 0x00000005001d7882 */ /* 0x000fe20000000000 */
[----:B------:R-:W1:Y:S03]  /*1020*/  LDCU UR45, c[0x0][0xb24] ;  /* 0x00016480ff2d77ac */ /* 0x000e660008000800 */
[----:B--2---:R-:W-:Y:S01]  /*1030*/  FMUL R3, R3, UR5 ;  /* 0x0000000503037c20 */ /* 0x004fe20008400000 */
[----:B------:R-:W-:Y:S01]  /*1040*/  USEL UR5, UR47, 0xffff, !UP0 ;  /* 0x0000ffff2f057887 */ /* 0x000fe2000c000000 */
[----:B----4-:R-:W-:Y:S01]  /*1050*/  I2FP.F32.U32 R2, UR7 ;  /* 0x0000000700027c45 */ /* 0x010fe20008201000 */
[----:B------:R-:W2:Y:S03]  /*1060*/  LDCU UR27, c[0x0][0xb30] ;  /* 0x00016600ff1b77ac */ /* 0x000ea60008000800 */
[----:B------:R-:W4:Y:S01]  /*1070*/  F2I.U32.TRUNC.NTZ R3, R3 ;  /* 0x0000000300037305 */ /* 0x000f22000020f000 */
[----:B---3--:R-:W-:Y:S01]  /*1080*/  FMUL R2, R2, UR4 ;  /* 0x0000000402027c20 */ /* 0x008fe20008400000 */
[----:B------:R-:W-:-:S02]  /*1090*/  ULOP3.LUT UR25, UR5, 0xffff, URZ, 0xc0, !UPT ;  /* 0x0000ffff05197892 */ /* 0x000fc4000f8ec0ff */
[----:B------:R-:W-:Y:S01]  /*10a0*/  UISETP.GE.AND UP2, UPT, UR19, 0x1, UPT ;  /* 0x000000011300788c */ /* 0x000fe2000bf46270 */
[----:B------:R-:W-:-:S03]  /*10b0*/  UMOV UR30, UR7 ;  /* 0x00000007001e7c82 */ /* 0x000fc60008000000 */
[----:B------:R-:W3:Y:S01]  /*10c0*/  F2I.U32.TRUNC.NTZ R2, R2 ;  /* 0x0000000200027305 */ /* 0x000ee2000020f000 */
[----:B------:R-:W-:Y:S01]  /*10d0*/  UMOV UR20, UR28 ;  /* 0x0000001c00147c82 */ /* 0x000fe20008000000 */
[----:B----4-:R-:W-:Y:S02]  /*10e0*/  R2UR UR4, R3 ;  /* 0x00000000030472ca */ /* 0x010fe400000e0000 */
[----:B------:R-:W-:Y:S02]  /*10f0*/  PRMT R3, RZ, 0x7610, R3 ;  /* 0x00007610ff037816 */ /* 0x000fe40000000003 */
[----:B---3--:R-:W-:Y:S02]  /*1100*/  R2UR UR6, R2 ;  /* 0x00000000020672ca */ /* 0x008fe400000e0000 */
[----:B------:R-:W-:-:S07]  /*1110*/  PRMT R2, RZ, 0x7610, R2 ;  /* 0x00007610ff027816 */ /* 0x000fce0000000002 */
[----:B------:R-:W-:-:S04]  /*1120*/  UIADD3 UR5, UPT, UPT, -UR4, URZ, URZ ;  /* 0x000000ff04057290 */ /* 0x000fc8000fffe1ff */
[----:B------:R-:W-:Y:S02]  /*1130*/  UIMAD UR5, UR8, UR5, UR28 ;  /* 0x00000005080572a4 */ /* 0x000fe4000f8e021c */
[----:B------:R-:W-:-:S04]  /*1140*/  UIADD3 UR4, UPT, UPT, -UR6, URZ, URZ ;  /* 0x000000ff06047290 */ /* 0x000fc8000fffe1ff */
[----:B------:R-:W-:Y:S01]  /*1150*/  IMAD.U32 R78, RZ, RZ, UR5 ;  /* 0x00000005ff4e7e24 */ /* 0x000fe2000f8e00ff */
[----:B------:R-:W-:Y:S01]  /*1160*/  UIMAD UR63, UR63, UR4, UR7 ;  /* 0x000000043f3f72a4 */ /* 0x000fe2000f8e0207 */
[----:B-12---:R-:W-:Y:S11]  /*1170*/  BRA.U UP4, `(.L_x_17) ;  /* 0x0000000104407547 */ /* 0x006ff6000b800000 */
[----:B------:R-:W-:-:S13]  /*1180*/  R2UR UR4, R78 ;  /* 0x000000004e0472ca */ /* 0x000fda00000e0000 */
[----:B------:R-:W-:Y:S02]  /*1190*/  UISETP.GT.U32.AND UP0, UPT, UR4, 0x1, UPT ;  /* 0x000000010400788c */ /* 0x000fe4000bf04070 */
[----:B------:R-:W-:Y:S02]  /*11a0*/  ULOP3.LUT UR4, UR4, 0xfffffffe, URZ, 0xc0, !UPT ;  /* 0xfffffffe04047892 */ /* 0x000fe4000f8ec0ff */
[----:B------:R-:W-:Y:S02]  /*11b0*/  UISETP.NE.AND UP1, UPT, UR63, URZ, UP0 ;  /* 0x000000ff3f00728c */ /* 0x000fe40008725270 */
[----:B------:R-:W-:Y:S02]  /*11c0*/  UISETP.NE.AND UP0, UPT, UR63, 0x1, UP0 ;  /* 0x000000013f00788c */ /* 0x000fe40008705270 */
[----:B------:R-:W-:Y:S02]  /*11d0*/  USEL UR7, URZ, 0x1, UP1 ;  /* 0x00000001ff077887 */ /* 0x000fe40008800000 */
[----:B------:R-:W-:-:S02]  /*11e0*/  USEL UR6, URZ, 0x4, UP0 ;  /* 0x00000004ff067887 */ /* 0x000fc40008000000 */
[----:B------:R-:W-:Y:S02]  /*11f0*/  USEL UR5, URZ, 0x2, UP1 ;  /* 0x00000002ff057887 */ /* 0x000fe40008800000 */
[----:B------:R-:W-:Y:S02]  /*1200*/  ULEA UR4, UR63, UR4, 0x1 ;  /* 0x000000043f047291 */ /* 0x000fe4000f8e08ff */
[----:B------:R-:W-:Y:S02]  /*1210*/  USEL UR8, URZ, 0x8, UP0 ;  /* 0x00000008ff087887 */ /* 0x000fe40008000000 */
[----:B------:R-:W-:-:S03]  /*1220*/  UIADD3 UR5, UPT, UPT, UR5, UR6, UR7 ;  /* 0x0000000605057290 */ /* 0x000fc6000fffe007 */
[----:B------:R-:W-:Y:S01]  /*1230*/  UMOV UR6, 0x3 ;  /* 0x0000000300067882 */ /* 0x000fe20000000000 */
[----:B------:R-:W-:Y:S02]  /*1240*/  UIADD3 UR5, UPT, UPT, UR5, UR8, URZ ;  /* 0x0000000805057290 */ /* 0x000fe4000fffe0ff */
[----:B------:R-:W-:-:S04]  /*1250*/  USHF.L.U32 UR4, UR6, UR4, URZ ;  /* 0x0000000406047299 */ /* 0x000fc800080006ff */
[----:B------:R-:W-:Y:S02]  /*1260*/  MOV R3, UR5 ;  /* 0x0000000500037c02 */ /* 0x000fe40008000f00 */
[----:B------:R-:W-:Y:S02]  /*1270*/  IMAD.U32 R2, RZ, RZ, UR4 ;  /* 0x00000004ff027e24 */ /* 0x000fe4000f8e00ff */
.L_x_17:
[----:B------:R-:W-:Y:S05]  /*1280*/  BRA.U !UP2, `(.L_x_18) ;  /* 0x000000010ad47547 */ /* 0x000fea000b800000 */
[----:B------:R-:W1:Y:S01]  /*1290*/  LDCU.128 UR20, c[0x0][0xb10] ;  /* 0x00016200ff1477ac */ /* 0x000e620008000c00 */
[----:B------:R-:W2:Y:S01]  /*12a0*/  LDCU UR6, c[0x0][0x370] ;  /* 0x00006e00ff0677ac */ /* 0x000ea20008000800 */
[----:B------:R-:W3:Y:S01]  /*12b0*/  LDCU UR5, c[0x0][0x374] ;  /* 0x00006e80ff0577ac */ /* 0x000ee20008000800 */
[----:B------:R-:W4:Y:S01]  /*12c0*/  LDCU UR26, c[0x0][0xb0c] ;  /* 0x00016180ff1a77ac */ /* 0x000f220008000800 */
[----:B------:R-:W4:Y:S01]  /*12d0*/  LDCU UR4, c[0x0][0xb20] ;  /* 0x00016400ff0477ac */ /* 0x000f220008000800 */
[----:B------:R-:W4:Y:S01]  /*12e0*/  LDCU.64 UR8, c[0x0][0xb28] ;  /* 0x00016500ff0877ac */ /* 0x000f220008000a00 */
[----:B-1----:R-:W-:Y:S02]  /*12f0*/  UISETP.NE.AND UP0, UPT, UR22, 0x1, UPT ;  /* 0x000000011600788c */ /* 0x002fe4000bf05270 */
[----:B---3--:R-:W-:Y:S02]  /*1300*/  UIMAD.WIDE.U32 UR10, UR5, UR23, URZ ;  /* 0x00000017050a72a5 */ /* 0x008fe4000f8e00ff */
[----:B--2---:R-:W-:-:S02]  /*1310*/  UIMAD.WIDE.U32 UR12, UR6, UR20, URZ ;  /* 0x00000014060c72a5 */ /* 0x004fc4000f8e00ff */
[----:B----4-:R-:W-:Y:S02]  /*1320*/  UISETP.NE.AND UP1, UPT, UR26, 0x1, UPT ;  /* 0x000000011a00788c */ /* 0x010fe4000bf25270 */
[----:B------:R-:W-:Y:S01]  /*1330*/  UISETP.NE.AND UP2, UPT, UR19, 0x1, UPT ;  /* 0x000000011300788c */ /* 0x000fe2000bf45270 */
[----:B------:R-:W-:Y:S02]  /*1340*/  UMOV UR10, UR11 ;  /* 0x0000000b000a7c82 */ /* 0x000fe40008000000 */
[----:B------:R-:W-:Y:S01]  /*1350*/  UMOV UR12, UR13 ;  /* 0x0000000d000c7c82 */ /* 0x000fe20008000000 */
[----:B------:R-:W-:Y:S02]  /*1360*/  @UP0 USHF.R.U32.HI UR5, URZ, UR4, UR10 ;  /* 0x00000004ff050299 */ /* 0x000fe4000801160a */
[----:B------:R-:W-:Y:S02]  /*1370*/  UIMAD.WIDE.U32 UR16, UR30, UR23, URZ ;  /* 0x000000171e1072a5 */ /* 0x000fe4000f8e00ff */
[----:B------:R-:W-:-:S02]  /*1380*/  UIMAD.WIDE.U32 UR10, UR5, UR8, URZ ;  /* 0x00000008050a72a5 */ /* 0x000fc4000f8e00ff */
[----:B------:R-:W-:Y:S02]  /*1390*/  @UP1 USHF.R.U32.HI UR6, URZ, UR21, UR12 ;  /* 0x00000015ff061299 */ /* 0x000fe4000801160c */
[----:B------:R-:W-:Y:S02]  /*13a0*/  UIMAD.WIDE.U32 UR14, UR28, UR20, URZ ;  /* 0x000000141c0e72a5 */ /* 0x000fe4000f8e00ff */
[----:B------:R-:W-:Y:S01]  /*13b0*/  UIMAD.WIDE.U32 UR12, UR6, UR8, URZ ;  /* 0x00000008060c72a5 */ /* 0x000fe2000f8e00ff */
[----:B------:R-:W-:Y:S01]  /*13c0*/  UMOV UR16, UR17 ;  /* 0x0000001100107c82 */ /* 0x000fe20008000000 */
[----:B------:R-:W-:Y:S01]  /*13d0*/  UMOV UR10, UR11 ;  /* 0x0000000b000a7c82 */ /* 0x000fe20008000000 */
[----:B------:R-:W-:Y:S02]  /*13e0*/  USHF.R.U32.HI UR16, URZ, UR4, UR16 ;  /* 0x00000004ff107299 */ /* 0x000fe40008011610 */
[----:B------:R-:W-:Y:S02]  /*13f0*/  @UP2 USHF.R.U32.HI UR5, URZ, UR9, UR10 ;  /* 0x00000009ff052299 */ /* 0x000fe4000801160a */
[----:B------:R-:W-:Y:S01]  /*1400*/  UMOV UR7, UR13 ;  /* 0x0000000d00077c82 */ /* 0x000fe20008000000 */
[----:B------:R-:W-:Y:S01]  /*1410*/  UMOV UR14, UR15 ;  /* 0x0000000f000e7c82 */ /* 0x000fe20008000000 */
[----:B------:R-:W-:-:S02]  /*1420*/  @UP2 USHF.R.U32.HI UR6, URZ, UR9, UR7 ;  /* 0x00000009ff062299 */ /* 0x000fc40008011607 */
[----:B------:R-:W-:Y:S02]  /*1430*/  USHF.R.U32.HI UR14, URZ, UR21, UR14 ;  /* 0x00000015ff0e7299 */ /* 0x000fe4000801160e */
[----:B------:R-:W-:Y:S02]  /*1440*/  USEL UR4, UR30, UR16, !UP0 ;  /* 0x000000101e047287 */ /* 0x000fe4000c000000 */
[----:B------:R-:W-:Y:S02]  /*1450*/  UIMAD UR7, UR5, UR19, URZ ;  /* 0x00000013050772a4 */ /* 0x000fe4000f8e02ff */
[----:B------:R-:W-:Y:S02]  /*1460*/  USEL UR5, UR28, UR14, !UP1 ;  /* 0x0000000e1c057287 */ /* 0x000fe4000c800000 */
[----:B------:R-:W-:Y:S02]  /*1470*/  UIMAD UR12, UR6, UR19, URZ ;  /* 0x00000013060c72a4 */ /* 0x000fe4000f8e02ff */
[----:B------:R-:W-:-:S02]  /*1480*/  UISETP.GE.AND UP0, UPT, UR4, UR7, UPT ;  /* 0x000000070400728c */ /* 0x000fc4000bf06270 */
[----:B------:R-:W-:Y:S02]  /*1490*/  UIMAD.WIDE.U32 UR10, UR4, UR8, URZ ;  /* 0x00000008040a72a5 */ /* 0x000fe4000f8e00ff */
[----:B------:R-:W-:Y:S02]  /*14a0*/  UISETP.GE.OR UP0, UPT, UR5, UR12, UP0 ;  /* 0x0000000c0500728c */ /* 0x000fe40008706670 */
[----:B------:R-:W-:Y:S02]  /*14b0*/  UIMAD.WIDE.U32 UR12, UR5, UR8, URZ ;  /* 0x00000008050c72a5 */ /* 0x000fe4000f8e00ff */
[----:B------:R-:W-:Y:S01]  /*14c0*/  UIADD3 UR10, UPT, UPT, -UR4, URZ, URZ ;  /* 0x000000ff040a7290 */ /* 0x000fe2000fffe1ff */
[----:B------:R-:W-:Y:S01]  /*14d0*/  UMOV UR8, UR11 ;  /* 0x0000000b00087c82 */ /* 0x000fe20008000000 */
[----:B------:R-:W-:Y:S02]  /*14e0*/  UIADD3 UR20, UPT, UPT, -UR5, URZ, URZ ;  /* 0x000000ff05147290 */ /* 0x000fe4000fffe1ff */
[----:B------:R-:W-:-:S03]  /*14f0*/  USHF.R.U32.HI UR8, URZ, UR9, UR8 ;  /* 0x00000009ff087299 */ /* 0x000fc60008011608 */
[----:B------:R-:W-:Y:S01]  /*1500*/  @!UP0 UMOV UR7, UR13 ;  /* 0x0000000d00078c82 */ /* 0x000fe20008000000 */
[----:B------:R-:W-:Y:S02]  /*1510*/  UIMAD UR30, UR22, UR10, UR30 ;  /* 0x0000000a161e72a4 */ /* 0x000fe4000f8e021e */
[----:B------:R-:W-:Y:S02]  /*1520*/  USEL UR8, UR4, UR8, !UP2 ;  /* 0x0000000804087287 */ /* 0x000fe4000d000000 */
[----:B------:R-:W-:Y:S02]  /*1530*/  @!UP0 USHF.R.U32.HI UR7, URZ, UR9, UR7 ;  /* 0x00000009ff078299 */ /* 0x000fe40008011607 */
[----:B------:R-:W-:Y:S02]  /*1540*/  UIADD3 UR9, UPT, UPT, -UR8, URZ, URZ ;  /* 0x000000ff08097290 */ /* 0x000fe4000fffe1ff */
[----:B------:R-:W-:Y:S02]  /*1550*/  @!UP0 USEL UR7, UR5, UR7, !UP2 ;  /* 0x0000000705078287 */ /* 0x000fe4000d000000 */
[----:B------:R-:W-:-:S02]  /*1560*/  UIMAD UR9, UR19, UR9, UR4 ;  /* 0x00000009130972a4 */ /* 0x000fc4000f8e0204 */
[----:B------:R-:W-:Y:S02]  /*1570*/  @!UP0 UIADD3 UR8, UPT, UPT, UR8, -UR7, URZ ;  /* 0x8000000708088290 */ /* 0x000fe4000fffe0ff */
[----:B------:R-:W-:Y:S02]  /*1580*/  @!UP0 UIMAD UR6, UR9, UR6, UR7 ;  /* 0x00000006090682a4 */ /* 0x000fe4000f8e0207 */
[----:B------:R-:W-:Y:S02]  /*1590*/  @!UP0 UIMAD UR4, UR8, UR19, UR5 ;  /* 0x00000013080482a4 */ /* 0x000fe4000f8e0205 */
[----:B------:R-:W-:Y:S02]  /*15a0*/  UIMAD UR20, UR26, UR20, UR28 ;  /* 0x000000141a1472a4 */ /* 0x000fe4000f8e021c */
[----:B------:R-:W-:Y:S01]  /*15b0*/  UIMAD UR30, UR4, UR22, UR30 ;  /* 0x00000016041e72a4 */ /* 0x000fe2000f8e021e */
[----:B------:R-:W-:Y:S02]  /*15c0*/  @!UP0 UMOV UR5, UR6 ;  /* 0x0000000600058c82 */ /* 0x000fe40008000000 */
[----:B------:R-:W-:-:S12]  /*15d0*/  UIMAD UR20, UR5, UR26, UR20 ;  /* 0x0000001a051472a4 */ /* 0x000fd8000f8e0214 */
.L_x_18:
[----:B------:R-:W-:Y:S02]  /*15e0*/  UISETP.NE.AND UP1, UPT, UR27, 0x1, UPT ;  /* 0x000000011b00788c */ /* 0x000fe4000bf25270 */
[----:B------:R-:W-:Y:S02]  /*15f0*/  UISETP.NE.AND UP0, UPT, UR18, 0x2, UPT ;  /* 0x000000021200788c */ /* 0x000fe4000bf05270 */
[----:B------:R-:W-:Y:S02]  /*1600*/  ULOP3.LUT UR24, UR24, 0x1000, URZ, 0xc0, !UPT ;  /* 0x0000100018187892 */ /* 0x000fe4000f8ec0ff */
[----:B------:R-:W-:-:S03]  /*1610*/  USHF.L.U32 UR21, UR29, UR25, URZ ;  /* 0x000000191d157299 */ /* 0x000fc600080006ff */
[----:B------:R-:W-:Y:S09]  /*1620*/  BRA.U UP1, `(.L_x_19) ;  /* 0x0000000101447547 */ /* 0x000ff2000b800000 */
[----:B------:R-:W1:Y:S01]  /*1630*/  LDCU.128 UR8, c[0x0][0xb10] ;  /* 0x00016200ff0877ac */ /* 0x000e620008000c00 */
[----:B------:R-:W2:Y:S01]  /*1640*/  LDCU UR12, c[0x0][0xb0c] ;  /* 0x00016180ff0c77ac */ /* 0x000ea20008000800 */
[----:B------:R-:W3:Y:S01]  /*1650*/  LDCU UR13, c[0x0][0xb20] ;  /* 0x00016400ff0d77ac */ /* 0x000ee20008000800 */
[----:B-1----:R-:W-:Y:S02]  /*1660*/  UIMAD.WIDE.U32 UR6, UR20, UR8, URZ ;  /* 0x00000008140672a5 */ /* 0x002fe4000f8e00ff */
[----:B------:R-:W-:Y:S02]  /*1670*/  UIMAD.WIDE.U32 UR4, UR30, UR11, URZ ;  /* 0x0000000b1e0472a5 */ /* 0x000fe4000f8e00ff */
[----:B--2---:R-:W-:Y:S02]  /*1680*/  UISETP.NE.AND UP2, UPT, UR12, 0x1, UPT ;  /* 0x000000010c00788c */ /* 0x004fe4000bf45270 */
[----:B------:R-:W-:Y:S01]  /*1690*/  UISETP.NE.AND UP1, UPT, UR10, 0x1, UPT ;  /* 0x000000010a00788c */ /* 0x000fe2000bf25270 */
[----:B------:R-:W-:-:S02]  /*16a0*/  UMOV UR6, UR7 ;  /* 0x0000000700067c82 */ /* 0x000fc40008000000 */
[----:B------:R-:W-:Y:S01]  /*16b0*/  UMOV UR4, UR5 ;  /* 0x0000000500047c82 */ /* 0x000fe20008000000 */
[----:B------:R-:W-:Y:S02]  /*16c0*/  USHF.R.U32.HI UR6, URZ, UR9, UR6 ;  /* 0x00000009ff067299 */ /* 0x000fe40008011606 */
[----:B---3--:R-:W-:Y:S02]  /*16d0*/  USHF.R.U32.HI UR4, URZ, UR13, UR4 ;  /* 0x0000000dff047299 */ /* 0x008fe40008011604 */
[----:B------:R-:W-:Y:S02]  /*16e0*/  USEL UR5, UR20, UR6, !UP2 ;  /* 0x0000000614057287 */ /* 0x000fe4000d000000 */
[----:B------:R-:W-:-:S04]  /*16f0*/  USEL UR4, UR30, UR4, !UP1 ;  /* 0x000000041e047287 */ /* 0x000fc8000c800000 */
[----:B------:R-:W-:Y:S02]  /*1700*/  UIADD3 UR6, UPT, UPT, -UR4, UR5, URZ ;  /* 0x0000000504067290 */ /* 0x000fe4000fffe1ff */
[----:B------:R-:W-:Y:S02]  /*1710*/  UIADD3 UR4, UPT, UPT, UR4, -UR5, URZ ;  /* 0x8000000504047290 */ /* 0x000fe4000fffe0ff */
[----:B------:R-:W-:Y:S02]  /*1720*/  UIMAD UR30, UR6, UR10, UR30 ;  /* 0x0000000a061e72a4 */ /* 0x000fe4000f8e021e */
[----:B------:R-:W-:-:S12]  /*1730*/  UIMAD UR20, UR4, UR12, UR20 ;  /* 0x0000000c041472a4 */ /* 0x000fd8000f8e0214 */
.L_x_19:
[----:B------:R-:W-:Y:S05]  /*1740*/  BRA.U !UP5, `(.L_x_20) ;  /* 0x000000010d0c7547 */ /* 0x000fea000b800000 */
[----:B------:R-:W-:Y:S01]  /*1750*/  UCGABAR_WAIT ;  /* 0x0000000000007dc7 */ /* 0x000fe20008000000 */
[----:B------:R-:W-:Y:S01]  /*1760*/  CCTL.IVALL ;  /* 0x00000000ff00798f */ /* 0x000fe20002000000 */
[----:B------:R-:W-:Y:S05]  /*1770*/  BRA `(.L_x_21) ;  /* 0x0000000000047947 */ /* 0x000fea0003800000 */
.L_x_20:
[----:B------:R-:W-:Y:S06]  /*1780*/  BAR.SYNC.DEFER_BLOCKING 0x0 ;  /* 0x0000000000007b1d */ /* 0x000fec0000010000 */
.L_x_21:
[----:B------:R-:W-:Y:S05]  /*1790*/  BRA.U UP0, `(.L_x_22) ;  /* 0x0000001100ec7547 */ /* 0x000fea000b800000 */
[----:B------:R-:W1:Y:S01]  /*17a0*/  LDCU UR6, c[0x0][0x38c] ;  /* 0x00007180ff0677ac */ /* 0x000e620008000800 */
[----:B------:R-:W-:Y:S01]  /*17b0*/  PLOP3.LUT P1, PT, PT, PT, UP3, 0x80, 0x8 ;  /* 0x000000000008781c */ /* 0x000fe20003f2f038 */
[----:B------:R-:W-:Y:S01]  /*17c0*/  IMAD.MOV.U32 R12, RZ, RZ, 0x1 ;  /* 0x00000001ff0c7424 */ /* 0x000fe200078e00ff */
[----:B------:R-:W-:Y:S01]  /*17d0*/  ISETP.NE.AND P2, PT, R0, RZ, P3 ;  /* 0x000000ff0000720c */ /* 0x000fe20001f45270 */
[----:B------:R-:W-:Y:S01]  /*17e0*/  USHF.L.U32 UR7, UR28, 0x6, URZ ;  /* 0x000000061c077899 */ /* 0x000fe200080006ff */
[----:B------:R-:W-:Y:S01]  /*17f0*/  PLOP3.LUT P1, PT, P1, PT, PT, 0x8, 0x80 ;  /* 0x000000000080781c */ /* 0x000fe20000f2e170 */
[----:B------:R-:W-:Y:S01]  /*1800*/  USHF.L.U32 UR47, UR28, 0x7, URZ ;  /* 0x000000071c2f7899 */ /* 0x000fe200080006ff */
[----:B------:R-:W-:Y:S01]  /*1810*/  CS2R R10, SRZ ;  /* 0x00000000000a7805 */ /* 0x000fe2000001ff00 */
[----:B------:R-:W-:Y:S01]  /*1820*/  UISETP.NE.AND UP1, UPT, UR18, URZ, UPT ;  /* 0x000000ff1200728c */ /* 0x000fe2000bf25270 */
[----:B------:R-:W-:Y:S01]  /*1830*/  IMAD.MOV.U32 R9, RZ, RZ, RZ ;  /* 0x000000ffff097224 */ /* 0x000fe200078e00ff */
[----:B------:R-:W2:Y:S01]  /*1840*/  LDCU UR39, c[0x0][0x370] ;  /* 0x00006e00ff2777ac */ /* 0x000ea20008000800 */
[----:B------:R-:W-:Y:S01]  /*1850*/  IMAD.MOV.U32 R8, RZ, RZ, 0x1 ;  /* 0x00000001ff087424 */ /* 0x000fe200078e00ff */
[----:B------:R-:W3:Y:S01]  /*1860*/  LDCU.64 UR26, c[0x0][0x348] ;  /* 0x00006900ff1a77ac */ /* 0x000ee20008000a00 */
[----:B-1----:R-:W-:-:S02]  /*1870*/  UIADD3 UR5, UPT, UPT, UR6, 0x7f, URZ ;  /* 0x0000007f06057890 */ /* 0x002fc4000fffe0ff */
[----:B------:R-:W-:Y:S02]  /*1880*/  UIADD3 UR48, UPT, UPT, UR6, 0xfe, URZ ;  /* 0x000000fe06307890 */ /* 0x000fe4000fffe0ff */
[----:B------:R-:W-:Y:S01]  /*1890*/  USHF.R.S32.HI UR4, URZ, 0x1f, UR5 ;  /* 0x0000001fff047899 */ /* 0x000fe20008011405 */
[----:B------:R-:W1:Y:S03]  /*18a0*/  LDCU UR38, c[0x0][0x374] ;  /* 0x00006e80ff2677ac */ /* 0x000e660008000800 */
[----:B------:R-:W-:Y:S02]  /*18b0*/  ULEA.HI UR4, UR4, UR5, URZ, 0x7 ;  /* 0x0000000504047291 */ /* 0x000fe4000f8f38ff */
[----:B------:R-:W-:Y:S02]  /*18c0*/  UIADD3 UR5, UPT, UPT, UR6, -0x1, URZ ;  /* 0xffffffff06057890 */ /* 0x000fe4000fffe0ff */
[----:B------:R-:W-:-:S02]  /*18d0*/  USHF.R.S32.HI UR41, URZ, 0x7, UR4 ;  /* 0x00000007ff297899 */ /* 0x000fc40008011404 */
[----:B------:R-:W-:Y:S02]  /*18e0*/  UISETP.GE.U32.AND UP2, UPT, UR5, -0xff, UPT ;  /* 0xffffff010500788c */ /* 0x000fe4000bf46070 */
[----:B------:R-:W-:Y:S02]  /*18f0*/  UISETP.LT.U32.AND UP0, UPT, UR41, 0x4, UPT ;  /* 0x000000042900788c */ /* 0x000fe4000bf01070 */
[----:B------:R-:W-:Y:S02]  /*1900*/  ULOP3.LUT UR5, UR7, 0x40, URZ, 0xc0, !UPT ;  /* 0x0000004007057892 */ /* 0x000fe4000f8ec0ff */
[----:B------:R-:W-:Y:S02]  /*1910*/  USEL UR40, UR41, 0x4, UP0 ;  /* 0x0000000429287887 */ /* 0x000fe40008000000 */
[----:B------:R-:W-:Y:S02]  /*1920*/  ULEA.HI UR43, UR24, UR5, URZ, 0x19 ;  /* 0x00000005182b7291 */ /* 0x000fe4000f8fc8ff */
[----:B------:R-:W-:-:S02]  /*1930*/  UIADD3 UR4, UPT, UPT, UR40, -0x1, URZ ;  /* 0xffffffff28047890 */ /* 0x000fc4000fffe0ff */
[----:B------:R-:W-:Y:S02]  /*1940*/  @UP2 UIADD3 UR4, UPT, UPT, UR40, URZ, URZ ;  /* 0x000000ff28042290 */ /* 0x000fe4000fffe0ff */
[----:B------:R-:W-:Y:S02]  /*1950*/  ULOP3.LUT UR47, UR47, 0x80, URZ, 0xc0, !UPT ;  /* 0x000000802f2f7892 */ /* 0x000fe4000f8ec0ff */
[----:B------:R-:W-:Y:S02]  /*1960*/  USEL UR25, UR52, 0x2, UP1 ;  /* 0x0000000234197887 */ /* 0x000fe40008800000 */
[----:B------:R-:W-:Y:S02]  /*1970*/  UIADD3 UR44, UPT, UPT, UR41, -UR40, URZ ;  /* 0x80000028292c7290 */ /* 0x000fe4000fffe0ff */
[----:B------:R-:W-:Y:S02]  /*1980*/  UIADD3 UR28, UPT, UPT, UR4, 0x1, URZ ;  /* 0x00000001041c7890 */ /* 0x000fe4000fffe0ff */
[----:B------:R-:W-:Y:S01]  /*1990*/  UIADD3 UR42, UPT, UPT, -UR4, URZ, URZ ;  /* 0x000000ff042a7290 */ /* 0x000fe2000fffe1ff */
[----:B-123--:R-:W-:-:S11]  /*19a0*/  UMOV UR5, URZ ;  /* 0x000000ff00057c82 */ /* 0x00efd60008000000 */
.L_x_42:
[----:B------:R-:W-:Y:S01]  /*19b0*/  UISETP.NE.AND UP0, UPT, UR46, URZ, UPT ;  /* 0x000000ff2e00728c */ /* 0x000fe2000bf05270 */
[----:B------:R-:W1:Y:S08]  /*19c0*/  S2UR UR46, SR_CgaCtaId ;  /* 0x00000000002e79c3 */ /* 0x000e700000008800 */
[----:B------:R-:W-:Y:S05]  /*19d0*/  BRA.U UP0, `(.L_x_23) ;  /* 0x0000000100347547 */ /* 0x000fea000b800000 */
[----:B------:R-:W2:Y:S01]  /*19e0*/  S2R R0, SR_CgaCtaId ;  /* 0x0000000000007919 */ /* 0x000ea20000008800 */
[----:B------:R-:W-:-:S04]  /*19f0*/  MOV R2, 0x400 ;  /* 0x0000040000027802 */ /* 0x000fc80000000f00 */
[----:B--2---:R-:W-:Y:S02]  /*1a00*/  LEA R0, R0, R2, 0x18 ;  /* 0x0000000200007211 */ /* 0x004fe400078ec0ff */
[----:B------:R-:W-:-:S03]  /*1a10*/  SHF.L.U32 R2, R8, 0x1f, RZ ;  /* 0x0000001f08027819 */ /* 0x000fc600000006ff */
[----:B------:R-:W-:-:S04]  /*1a20*/  IMAD R0, R9, 0x8, R0 ;  /* 0x0000000809007824 */ /* 0x000fc800078e0200 */
[----:B------:R-:W2:Y:S02]  /*1a30*/  SYNCS.PHASECHK.TRANS64.TRYWAIT P0, [R0+URZ+0x100], R2 ;  /* 0x00010002000075a7 */ /* 0x000ea400080011ff */
[----:B--2---:R-:W-:Y:S05]  /*1a40*/  @!P0 BRA `(.L_x_24) ;  /* 0x00000084004c8947 */ /* 0x004fea0003800000 */
.L_x_143:
[----:B------:R-:W-:Y:S01]  /*1a50*/  VIADD R9, R9, 0x1 ;  /* 0x0000000109097836 */ /* 0x000fe20000000000 */
[----:B------:R2:W-:Y:S04]  /*1a60*/  SYNCS.ARRIVE.TRANS64.A1T0 RZ, [R0+URZ+0xf0], RZ ;  /* 0x0000f0ff00ff79a7 */ /* 0x0005e800081000ff */
[----:B------:R-:W-:-:S04]  /*1a70*/  ISETP.NE.AND P0, PT, R9, 0x2, PT ;  /* 0x000000020900780c */ /* 0x000fc80003f05270 */
[----:B------:R-:W-:Y:S02]  /*1a80*/  SEL R9, R9, RZ, P0 ;  /* 0x000000ff09097207 */ /* 0x000fe40000000000 */
[----:B--2---:R-:W-:-:S04]  /*1a90*/  SEL R0, RZ, 0x1, P0 ;  /* 0x00000001ff007807 */ /* 0x004fc80000000000 */
[----:B------:R-:W-:-:S07]  /*1aa0*/  LOP3.LUT R8, R8, R0, RZ, 0x3c, !PT ;  /* 0x0000000008087212 */ /* 0x000fce00078e3cff */
.L_x_23:
[----:B------:R-:W-:Y:S01]  /*1ab0*/  UMOV UR6, 0x400 ;  /* 0x0000040000067882 */ /* 0x000fe20000000000 */
[----:B------:R-:W-:Y:S01]  /*1ac0*/  SHF.L.U32 R0, R12, 0x1f, RZ ;  /* 0x0000001f0c007819 */ /* 0x000fe200000006ff */
[----:B-1----:R-:W-:Y:S02]  /*1ad0*/  ULEA UR6, UR46, UR6, 0x18 ;  /* 0x000000062e067291 */ /* 0x002fe4000f8ec0ff */
[----:B------:R-:W-:Y:S02]  /*1ae0*/  UISETP.GE.U32.AND UP0, UPT, UR48, 0xff, UPT ;  /* 0x000000ff3000788c */ /* 0x000fe4000bf06070 */
[----:B------:R-:W-:Y:S02]  /*1af0*/  ULEA UR4, UR5, UR6, 0x3 ;  /* 0x0000000605047291 */ /* 0x000fe4000f8e18ff */
[----:B------:R-:W-:Y:S01]  /*1b00*/  ULEA UR11, UR30, UR47, 0x8 ;  /* 0x0000002f1e0b7291 */ /* 0x000fe2000f8e40ff */
[----:B------:R-:W-:-:S06]  /*1b10*/  UMOV UR7, URZ ;  /* 0x000000ff00077c82 */ /* 0x000fcc0008000000 */
[----:B------:R1:W2:Y:S01]  /*1b20*/  SYNCS.PHASECHK.TRANS64.TRYWAIT P0, [UR4+0x20], R0 ;  /* 0x00002000ff0075a7 */ /* 0x0002a20008001104 */
[----:B------:R-:W-:-:S04]  /*1b30*/  ULEA.HI UR4, UR20, UR20, URZ, 0x1 ;  /* 0x0000001414047291 */ /* 0x000fc8000f8f08ff */
[----:B------:R-:W-:-:S04]  /*1b40*/  USHF.L.U32 UR4, UR4, 0x6, URZ ;  /* 0x0000000604047899 */ /* 0x000fc800080006ff */
[----:B------:R-:W-:-:S04]  /*1b50*/  ULOP3.LUT UR35, UR4, 0xffffff80, URZ, 0xc0, !UPT ;  /* 0xffffff8004237892 */ /* 0x000fc8000f8ec0ff */
[----:B------:R-:W-:Y:S01]  /*1b60*/  UIADD3 UR35, UPT, UPT, UR43, UR35, URZ ;  /* 0x000000232b237290 */ /* 0x000fe2000fffe0ff */
[----:B------:R-:W-:Y:S11]  /*1b70*/  BRA.U !UP0, `(.L_x_25) ;  /* 0x0000000108c47547 */ /* 0x000ff6000b800000 */
[----:B------:R-:W-:Y:S01]  /*1b80*/  UMOV UR13, UR42 ;  /* 0x0000002a000d7c82 */ /* 0x000fe20008000000 */
[----:B------:R-:W-:Y:S01]  /*1b90*/  UMOV UR4, UR5 ;  /* 0x0000000500047c82 */ /* 0x000fe20008000000 */
[----:B------:R-:W-:-:S05]  /*1ba0*/  UMOV UR34, URZ ;  /* 0x000000ff00227c82 */ /* 0x000fca0008000000 */
.L_x_31:
[----:B------:R-:W-:Y:S01]  /*1bb0*/  ULEA UR33, UR4, UR6, 0x3 ;  /* 0x0000000604217291 */ /* 0x000fe2000f8e18ff */
[----:B--2---:R-:W-:Y:S01]  /*1bc0*/  @P3 MOV R2, 0xc000 ;  /* 0x0000c00000023802 */ /* 0x004fe20000000f00 */
[----:B--234-:R-:W-:Y:S10]  /*1bd0*/  @P0 BRA `(.L_x_26) ;  /* 0x00000000000c0947 */ /* 0x01cff40003800000 */
[----:B------:R-:W-:-:S04]  /*1be0*/  SHF.L.U32 R3, R12, 0x1f, RZ ;  /* 0x0000001f0c037819 */ /* 0x000fc800000006ff */
[----:B------:R-:W2:Y:S02]  /*1bf0*/  SYNCS.PHASECHK.TRANS64.TRYWAIT P0, [UR33+0x20], R3 ;  /* 0x00002003ff0075a7 */ /* 0x000ea40008001121 */
[----:B--2---:R-:W-:Y:S05]  /*1c00*/  @!P0 BRA `(.L_x_27) ;  /* 0x0000008000f08947 */ /* 0x004fea0003800000 */
.L_x_26:
[----:B------:R2:W-:Y:S01]  /*1c10*/  @P3 SYNCS.ARRIVE.TRANS64 RZ, [UR33], R2 ;  /* 0x00000002ffff39a7 */ /* 0x0005e20008000021 */
[----:B------:R-:W-:Y:S02]  /*1c20*/  ULOP3.LUT UR5, UR25, 0x2, URZ, 0xfc, !UPT ;  /* 0x0000000219057892 */ /* 0x000fe4000f8efcff */
[----:B------:R-:W-:Y:S02]  /*1c30*/  UIADD3 UR13, UPT, UPT, UR13, 0x1, URZ ;  /* 0x000000010d0d7890 */ /* 0x000fe4000fffe0ff */
[----:B------:R-:W-:Y:S02]  /*1c40*/  UISETP.NE.AND UP0, UPT, UR5, 0x2, UPT ;  /* 0x000000020500788c */ /* 0x000fe4000bf05270 */
[----:B------:R-:W-:-:S07]  /*1c50*/  UISETP.NE.AND UP2, UPT, UR13, 0x1, UPT ;  /* 0x000000010d00788c */ /* 0x000fce000bf45270 */
[----:B------:R-:W-:Y:S05]  /*1c60*/  BRA.U UP0, `(.L_x_28) ;  /* 0x0000000100047547 */ /* 0x000fea000b800000 */
[----:B------:R-:W-:Y:S05]  /*1c70*/  BPT.TRAP 0x1 ;  /* 0x000000040000795c */ /* 0x000fea0000300000 */
.L_x_28:
[----:B------:R-:W-:Y:S04]  /*1c80*/  BSSY.RECONVERGENT B0, `(.L_x_29) ;  /* 0x0000003000007945 */ /* 0x000fe80003800200 */
[----:B------:R-:W-:Y:S05]  /*1c90*/  @!P2 BRA `(.L_x_30) ;  /* 0x000000000004a947 */ /* 0x000fea0003800000 */
[----:B------:R-:W-:Y:S05]  /*1ca0*/  BPT.TRAP 0x1 ;  /* 0x000000040000795c */ /* 0x000fea0000300000 */
.L_x_30:
[----:B------:R-:W-:Y:S05]  /*1cb0*/  BSYNC.RECONVERGENT B0 ;  /* 0x0000000000007941 */ /* 0x000fea0003800200 */
.L_x_29:
[----:B------:R-:W-:Y:S02]  /*1cc0*/  UIADD3 UR5, UPT, UPT, UR4, 0x1, URZ ;  /* 0x0000000104057890 */ /* 0x000fe4000fffe0ff */
[----:B------:R-:W-:Y:S02]  /*1cd0*/  ULEA UR32, UR4, UR24, 0xd ;  /* 0x0000001804207291 */ /* 0x000fe4000f8e68ff */
[----:B------:R-:W-:Y:S02]  /*1ce0*/  UISETP.NE.AND UP0, UPT, UR5, 0x4, UPT ;  /* 0x000000040500788c */ /* 0x000fe4000bf05270 */
[----:B------:R-:W-:Y:S02]  /*1cf0*/  UIADD3 UR16, UP1, UPT, UR26, 0x80, URZ ;  /* 0x000000801a107890 */ /* 0x000fe4000ff3e0ff */
[----:B------:R-:W-:Y:S02]  /*1d00*/  USEL UR8, URZ, 0x1, UP0 ;  /* 0x00000001ff087887 */ /* 0x000fe40008000000 */
[----:B------:R-:W-:-:S02]  /*1d10*/  USEL UR5, UR5, URZ, UP0 ;  /* 0x000000ff05057287 */ /* 0x000fc40008000000 */
[----:B------:R-:W-:Y:S02]  /*1d20*/  UIADD3 UR14, UP0, UPT, UR26, 0x180, URZ ;  /* 0x000001801a0e7890 */ /* 0x000fe4000ff1e0ff */
[----:B------:R-:W-:Y:S01]  /*1d30*/  LOP3.LUT R12, R12, UR8, RZ, 0x3c, !PT ;  /* 0x000000080c0c7c12 */ /* 0x000fe2000f8e3cff */
[----:B------:R-:W-:Y:S02]  /*1d40*/  ULEA UR8, UR4, UR6, 0xe ;  /* 0x0000000604087291 */ /* 0x000fe4000f8e70ff */
[----:B------:R-:W-:Y:S01]  /*1d50*/  ULEA UR7, UR5, UR6, 0x3 ;  /* 0x0000000605077291 */ /* 0x000fe2000f8e18ff */
[----:B-1----:R-:W-:Y:S01]  /*1d60*/  SHF.L.U32 R0, R12, 0x1f, RZ ;  /* 0x0000001f0c007819 */ /* 0x002fe200000006ff */
[----:B------:R-:W-:Y:S02]  /*1d70*/  ULOP3.LUT UR33, UR33, 0xfefffff8, URZ, 0xc0, !UPT ;  /* 0xfefffff821217892 */ /* 0x000fe4000f8ec0ff */
[----:B------:R-:W-:Y:S02]  /*1d80*/  UIADD3.X UR17, UPT, UPT, URZ, UR27, URZ, UP1, !UPT ;  /* 0x0000001bff117290 */ /* 0x000fe40008ffe4ff */
[----:B------:R-:W-:-:S02]  /*1d90*/  UIADD3 UR32, UPT, UPT, UR6, 0x6300, UR32 ;  /* 0x0000630006207890 */ /* 0x000fc4000fffe020 */
[----:B------:R-:W-:Y:S01]  /*1da0*/  UPRMT UR4, URZ, 0x5410, UR21 ;  /* 0x00005410ff047896 */ /* 0x000fe20008000015 */
[----:B------:R3:W4:Y:S01]  /*1db0*/  SYNCS.PHASECHK.TRANS64.TRYWAIT P0, [UR7+0x20], R0 ;  /* 0x00002000ff0075a7 */ /* 0x0007220008001107 */
[----:B------:R-:W-:Y:S02]  /*1dc0*/  UIADD3 UR8, UPT, UPT, UR8, 0xe300, URZ ;  /* 0x0000e30008087890 */ /* 0x000fe4000fffe0ff */
[----:B------:R-:W-:Y:S01]  /*1dd0*/  UIADD3.X UR15, UPT, UPT, URZ, UR27, URZ, UP0, !UPT ;  /* 0x0000001bff0f7290 */ /* 0x000fe200087fe4ff */
[----:B------:R-:W-:Y:S01]  /*1de0*/  UMOV UR18, 0x0 ;  /* 0x0000000000127882 */ /* 0x000fe20000000000 */
[----:B------:R-:W-:Y:S01]  /*1df0*/  UMOV UR19, 0x10000000 ;  /* 0x1000000000137882 */ /* 0x000fe20000000000 */
[----:B------:R-:W-:Y:S01]  /*1e00*/  UMOV UR10, UR34 ;  /* 0x00000022000a7c82 */ /* 0x000fe20008000000 */
[----:B------:R-:W-:Y:S01]  /*1e10*/  UMOV UR12, UR36 ;  /* 0x00000024000c7c82 */ /* 0x000fe20008000000 */
[----:B------:R-:W-:Y:S01]  /*1e20*/  UMOV UR9, UR33 ;  /* 0x0000002100097c82 */ /* 0x000fe20008000000 */
[----:B------:R1:W-:Y:S01]  /*1e30*/  UTMALDG.3D.MULTICAST.2CTA [UR32], [UR16], UR4, desc[UR18] ;  /* 0x00001220100073b4 */ /* 0x0003e20008211804 */
[----:B------:R-:W-:-:S02]  /*1e40*/  UMOV UR7, UR28 ;  /* 0x0000001c00077c82 */ /* 0x000fc40008000000 */
[----:B------:R3:W-:Y:S01]  /*1e50*/  UTMALDG.3D.2CTA [UR8], [UR14], desc[UR18] ;  /* 0x000012080e0075b4 */ /* 0x0007e20008211000 */
[----:B-1----:R-:W-:Y:S01]  /*1e60*/  UIADD3 UR34, UPT, UPT, UR34, 0x80, URZ ;  /* 0x0000008022227890 */ /* 0x002fe2000fffe0ff */
[----:B------:R-:W-:Y:S01]  /*1e70*/  UMOV UR4, UR5 ;  /* 0x0000000500047c82 */ /* 0x000fe20008000000 */
[----:B------:R-:W-:Y:S10]  /*1e80*/  BRA.U UP2, `(.L_x_31) ;  /* 0xfffffffd02487547 */ /* 0x000ff4000b83ffff */
.L_x_25:
[----:B------:R-:W-:Y:S01]  /*1e90*/  ULEA UR4, UR5, UR6, 0x3 ;  /* 0x0000000605047291 */ /* 0x000fe2000f8e18ff */
[----:B-1-3--:R-:W-:Y:S01]  /*1ea0*/  SHF.L.U32 R0, R12, 0x1f, RZ ;  /* 0x0000001f0c007819 */ /* 0x00afe200000006ff */
[----:B------:R-:W-:Y:S01]  /*1eb0*/  @!P1 SYNCS.ARRIVE.TRANS64.A1T0 RZ, [UR6+0x88], RZ ;  /* 0x000088ffffff99a7 */ /* 0x000fe20008100006 */
[----:B------:R-:W-:-:S06]  /*1ec0*/  UISETP.GT.AND UP0, UPT, UR41, UR40, UPT ;  /* 0x000000282900728c */ /* 0x000fcc000bf04270 */
[----:B--2-4-:R1:W2:Y:S03]  /*1ed0*/  SYNCS.PHASECHK.TRANS64.TRYWAIT P0, [UR4+0x20], R0 ;  /* 0x00002000ff0075a7 */ /* 0x0142a60008001104 */
[----:B------:R-:W-:Y:S05]  /*1ee0*/  BRA.U !UP0, `(.L_x_32) ;  /* 0x0000000108c47547 */ /* 0x000fea000b800000 */
[----:B------:R-:W-:Y:S01]  /*1ef0*/  UIADD3 UR13, UPT, UPT, UR44, UR7, URZ ;  /* 0x000000072c0d7290 */ /* 0x000fe2000fffe0ff */
[----:B------:R-:W-:-:S11]  /*1f00*/  UMOV UR4, UR5 ;  /* 0x0000000500047c82 */ /* 0x000fd60008000000 */
.L_x_38:
[----:B------:R-:W-:Y:S01]  /*1f10*/  ULEA UR17, UR4, UR6, 0x3 ;  /* 0x0000000604117291 */ /* 0x000fe2000f8e18ff */
[----:B--2---:R-:W-:Y:S01]  /*1f20*/  @P3 MOV R2, 0xc000 ;  /* 0x0000c00000023802 */ /* 0x004fe20000000f00 */
[----:B--2-4-:R-:W-:Y:S10]  /*1f30*/  @P0 BRA `(.L_x_33) ;  /* 0x00000000000c0947 */ /* 0x014ff40003800000 */
[----:B------:R-:W-:-:S04]  /*1f40*/  SHF.L.U32 R3, R12, 0x1f, RZ ;  /* 0x0000001f0c037819 */ /* 0x000fc800000006ff */
[----:B------:R-:W2:Y:S02]  /*1f50*/  SYNCS.PHASECHK.TRANS64.TRYWAIT P0, [UR17+0x20], R3 ;  /* 0x00002003ff0075a7 */ /* 0x000ea40008001111 */
[----:B--2---:R-:W-:Y:S05]  /*1f60*/  @!P0 BRA `(.L_x_34) ;  /* 0x0000008000308947 */ /* 0x004fea0003800000 */
.L_x_33:
[----:B------:R2:W-:Y:S01]  /*1f70*/  @P3 SYNCS.ARRIVE.TRANS64 RZ, [UR17], R2 ;  /* 0x00000002ffff39a7 */ /* 0x0005e20008000011 */
[----:B------:R-:W-:-:S04]  /*1f80*/  ULOP3.LUT UR5, UR25, 0x2, URZ, 0xfc, !UPT ;  /* 0x0000000219057892 */ /* 0x000fc8000f8efcff */
[----:B------:R-:W-:-:S09]  /*1f90*/  UISETP.NE.AND UP0, UPT, UR5, 0x2, UPT ;  /* 0x000000020500788c */ /* 0x000fd2000bf05270 */
[----:B------:R-:W-:Y:S05]  /*1fa0*/  BRA.U UP0, `(.L_x_35) ;  /* 0x0000000100047547 */ /* 0x000fea000b800000 */
[----:B------:R-:W-:Y:S05]  /*1fb0*/  BPT.TRAP 0x1 ;  /* 0x000000040000795c */ /* 0x000fea0000300000 */
.L_x_35:
[----:B------:R-:W-:Y:S04]  /*1fc0*/  BSSY.RECONVERGENT B0, `(.L_x_36) ;  /* 0x0000003000007945 */ /* 0x000fe80003800200 */
[----:B------:R-:W-:Y:S05]  /*1fd0*/  @!P2 BRA `(.L_x_37) ;  /* 0x000000000004a947 */ /* 0x000fea0003800000 */
[----:B------:R-:W-:Y:S05]  /*1fe0*/  BPT.TRAP 0x1 ;  /* 0x000000040000795c */ /* 0x000fea0000300000 */
.L_x_37:
[----:B------:R-:W-:Y:S05]  /*1ff0*/  BSYNC.RECONVERGENT B0 ;  /* 0x0000000000007941 */ /* 0x000fea0003800200 */
.L_x_36:
[----:B------:R-:W-:Y:S02]  /*2000*/  UIADD3 UR5, UPT, UPT, UR4, 0x1, URZ ;  /* 0x0000000104057890 */ /* 0x000fe4000fffe0ff */
[----:B------:R-:W-:Y:S02]  /*2010*/  ULEA UR16, UR4, UR24, 0xd ;  /* 0x0000001804107291 */ /* 0x000fe4000f8e68ff */
[----:B------:R-:W-:Y:S02]  /*2020*/  UISETP.NE.AND UP0, UPT, UR5, 0x4, UPT ;  /* 0x000000040500788c */ /* 0x000fe4000bf05270 */
[----:B------:R-:W-:Y:S02]  /*2030*/  UIADD3 UR22, UP1, UPT, UR26, 0x80, URZ ;  /* 0x000000801a167890 */ /* 0x000fe4000ff3e0ff */
[----:B------:R-:W-:Y:S02]  /*2040*/  USEL UR9, URZ, 0x1, UP0 ;  /* 0x00000001ff097887 */ /* 0x000fe40008000000 */
[----:B------:R-:W-:-:S02]  /*2050*/  USEL UR5, UR5, URZ, UP0 ;  /* 0x000000ff05057287 */ /* 0x000fc40008000000 */
[----:B------:R-:W-:Y:S02]  /*2060*/  UIADD3 UR14, UP0, UPT, UR26, 0x180, URZ ;  /* 0x000001801a0e7890 */ /* 0x000fe4000ff1e0ff */
[----:B------:R-:W-:Y:S01]  /*2070*/  ULEA UR8, UR5, UR6, 0x3 ;  /* 0x0000000605087291 */ /* 0x000fe2000f8e18ff */
[----:B------:R-:W-:Y:S01]  /*2080*/  LOP3.LUT R12, R12, UR9, RZ, 0x3c, !PT ;  /* 0x000000090c0c7c12 */ /* 0x000fe2000f8e3cff */
[----:B------:R-:W-:Y:S02]  /*2090*/  USHF.L.U32 UR18, UR7, 0x7, URZ ;  /* 0x0000000707127899 */ /* 0x000fe400080006ff */
[----:B------:R-:W-:Y:S01]  /*20a0*/  ULOP3.LUT UR17, UR17, 0xfefffff8, URZ, 0xc0, !UPT ;  /* 0xfefffff811117892 */ /* 0x000fe2000f8ec0ff */
[----:B-1----:R-:W-:Y:S01]  /*20b0*/  SHF.L.U32 R0, R12, 0x1f, RZ ;  /* 0x0000001f0c007819 */ /* 0x002fe200000006ff */
[----:B------:R-:W-:Y:S02]  /*20c0*/  UIADD3 UR16, UPT, UPT, UR6, 0x6300, UR16 ;  /* 0x0000630006107890 */ /* 0x000fe4000fffe010 */
[----:B------:R-:W-:Y:S01]  /*20d0*/  UIADD3.X UR23, UPT, UPT, URZ, UR27, URZ, UP1, !UPT ;  /* 0x0000001bff177290 */ /* 0x000fe20008ffe4ff */
[----:B------:R3:W4:Y:S01]  /*20e0*/  SYNCS.PHASECHK.TRANS64.TRYWAIT P0, [UR8+0x20], R0 ;  /* 0x00002000ff0075a7 */ /* 0x0007220008001108 */
[----:B------:R-:W-:-:S02]  /*20f0*/  ULEA UR8, UR4, UR6, 0xe ;  /* 0x0000000604087291 */ /* 0x000fc4000f8e70ff */
[----:B------:R-:W-:Y:S02]  /*2100*/  UPRMT UR4, URZ, 0x5410, UR21 ;  /* 0x00005410ff047896 */ /* 0x000fe40008000015 */
[----:B------:R-:W-:Y:S02]  /*2110*/  UIADD3 UR8, UPT, UPT, UR8, 0xe300, URZ ;  /* 0x0000e30008087890 */ /* 0x000fe4000fffe0ff */
[----:B------:R-:W-:Y:S01]  /*2120*/  UIADD3.X UR15, UPT, UPT, URZ, UR27, URZ, UP0, !UPT ;  /* 0x0000001bff0f7290 */ /* 0x000fe200087fe4ff */
[----:B------:R-:W-:Y:S01]  /*2130*/  UMOV UR30, 0x0 ;  /* 0x00000000001e7882 */ /* 0x000fe20000000000 */
[----:B------:R-:W-:Y:S01]  /*2140*/  UMOV UR31, 0x10000000 ;  /* 0x10000000001f7882 */ /* 0x000fe20000000000 */
[----:B------:R-:W-:Y:S01]  /*2150*/  UMOV UR19, UR35 ;  /* 0x0000002300137c82 */ /* 0x000fe20008000000 */
[----:B------:R-:W-:Y:S01]  /*2160*/  UMOV UR20, UR36 ;  /* 0x0000002400147c82 */ /* 0x000fe20008000000 */
[----:B------:R-:W-:Y:S01]  /*2170*/  UMOV UR12, UR36 ;  /* 0x00000024000c7c82 */ /* 0x000fe20008000000 */
[----:B------:R-:W-:Y:S01]  /*2180*/  UMOV UR9, UR17 ;  /* 0x0000001100097c82 */ /* 0x000fe20008000000 */
[----:B------:R-:W-:Y:S01]  /*2190*/  UMOV UR10, UR18 ;  /* 0x00000012000a7c82 */ /* 0x000fe20008000000 */
[----:B------:R1:W-:Y:S01]  /*21a0*/  UTMALDG.3D.MULTICAST.2CTA [UR16], [UR22], UR4, desc[UR30] ;  /* 0x00001e10160073b4 */ /* 0x0003e20008211804 */
[----:B------:R-:W-:-:S04]  /*21b0*/  UIADD3 UR7, UPT, UPT, UR7, 0x1, URZ ;  /* 0x0000000107077890 */ /* 0x000fc8000fffe0ff */
[----:B------:R-:W-:Y:S01]  /*21c0*/  UISETP.NE.AND UP0, UPT, UR7, UR13, UPT ;  /* 0x0000000d0700728c */ /* 0x000fe2000bf05270 */
[----:B------:R3:W-:Y:S01]  /*21d0*/  UTMALDG.3D.2CTA [UR8], [UR14], desc[UR30] ;  /* 0x00001e080e0075b4 */ /* 0x0007e20008211000 */
[----:B-1----:R-:W-:-:S07]  /*21e0*/  UMOV UR4, UR5 ;  /* 0x0000000500047c82 */ /* 0x002fce0008000000 */
[----:B---3--:R-:W-:Y:S05]  /*21f0*/  BRA.U UP0, `(.L_x_38) ;  /* 0xfffffffd00447547 */ /* 0x008fea000b83ffff */
.L_x_32:
[C---:B------:R-:W-:Y:S01]  /*2200*/  LEA R3, R11.reuse, UR6, 0x3 ;  /* 0x000000060b037c11 */ /* 0x040fe2000f8e18ff */
[----:B------:R-:W-:Y:S01]  /*2210*/  NOP ;  /* 0x0000000000007918 */ /* 0x000fe20000000000 */
[----:B-1----:R-:W-:Y:S02]  /*2220*/  SHF.L.U32 R0, R10, 0x1f, RZ ;  /* 0x0000001f0a007819 */ /* 0x002fe400000006ff */
[----:B------:R-:W-:Y:S02]  /*2230*/  LEA R4, R11, UR6, 0x4 ;  /* 0x000000060b047c11 */ /* 0x000fe4000f8e20ff */
[----:B--2-4-:R-:W1:Y:S02]  /*2240*/  SYNCS.PHASECHK.TRANS64.TRYWAIT P0, [R3+URZ+0x90], R0 ;  /* 0x00009000030075a7 */ /* 0x014e6400080011ff */
[----:B-1----:R-:W-:Y:S05]  /*2250*/  @!P0 BRA `(.L_x_39) ;  /* 0x0000007c008c8947 */ /* 0x002fea0003800000 */
.L_x_146:
[----:B------:R-:W2:Y:S01]  /*2260*/  LDS.128 R4, [R4+0x120] ;  /* 0x0001200004047984 */ /* 0x000ea20000000c00 */
[----:B------:R-:W-:Y:S01]  /*2270*/  UISETP.GE.AND UP0, UPT, UR45, 0x1, UPT ;  /* 0x000000012d00788c */ /* 0x000fe2000bf06270 */
[----:B------:R-:W-:Y:S01]  /*2280*/  @!PT LDS RZ, [RZ] ;  /* 0x00000000fffff984 */ /* 0x000fe20000000800 */
[----:B------:R-:W-:Y:S01]  /*2290*/  @!PT LDS RZ, [RZ] ;  /* 0x00000000fffff984 */ /* 0x000fe20000000800 */
[----:B------:R-:W-:Y:S01]  /*22a0*/  @!PT LDS RZ, [RZ] ;  /* 0x00000000fffff984 */ /* 0x000fe20000000800 */
[----:B------:R-:W-:Y:S01]  /*22b0*/  @!PT LDS RZ, [RZ] ;  /* 0x00000000fffff984 */ /* 0x000fe20000000800 */
[----:B------:R3:W-:Y:S06]  /*22c0*/  MEMBAR.ALL.CTA ;  /* 0x0000000000007992 */ /* 0x0007ec0000008000 */
[----:B---3--:R-:W3:Y:S01]  /*22d0*/  FENCE.VIEW.ASYNC.S ;  /* 0x00000000000073c6 */ /* 0x008ee20000000000 */
[----:B--2---:R-:W-:-:S13]  /*22e0*/  LOP3.LUT P0, RZ, R6, 0x1, RZ, 0xc0, !PT ;  /* 0x0000000106ff7812 */ /* 0x004fda000780c0ff */
[----:B---3--:R-:W-:Y:S01]  /*22f0*/  VOTEU.ANY UP1, P0 ;  /* 0x0000000000ff7886 */ /* 0x008fe20000020100 */
[----:B------:R-:W-:-:S13]  /*2300*/  PLOP3.LUT P0, PT, PT, PT, UP1, 0x80, 0x8 ;  /* 0x000000000008781c */ /* 0x000fda0003f0f018 */
[----:B-1----:R-:W-:Y:S02]  /*2310*/  @P0 LOP3.LUT R0, R5, 0xffff, RZ, 0xc0, !PT ;  /* 0x0000ffff05000812 */ /* 0x002fe400078ec0ff */
[----:B------:R-:W-:Y:S02]  /*2320*/  @P0 MOV R2, R4 ;  /* 0x0000000400020202 */ /* 0x000fe40000000f00 */
[----:B------:R-:W-:Y:S01]  /*2330*/  @P0 R2UR UR7, R0 ;  /* 0x00000000000702ca */ /* 0x000fe200000e0000 */
[----:B------:R-:W-:Y:S01]  /*2340*/  VIADD R0, R3, 0xa0 ;  /* 0x000000a003007836 */ /* 0x000fe20000000000 */
[----:B------:R-:W-:Y:S02]  /*2350*/  @P0 SHF.R.U32.HI R4, RZ, 0x10, R5 ;  /* 0x00000010ff040819 */ /* 0x000fe40000011605 */
[----:B------:R-:W-:Y:S02]  /*2360*/  @P0 R2UR UR8, R2 ;  /* 0x00000000020802ca */ /* 0x000fe400000e0000 */
[----:B------:R-:W-:-:S02]  /*2370*/  PRMT R0, RZ, 0x654, R0 ;  /* 0x00000654ff007816 */ /* 0x000fc40000000000 */
[----:B------:R-:W-:Y:S02]  /*2380*/  @P0 R2UR UR4, R4 ;  /* 0x00000000040402ca */ /* 0x000fe400000e0000 */
[----:B------:R1:W-:Y:S03]  /*2390*/  SYNCS.ARRIVE.TRANS64.RED.A1T0 RZ, [R0+URZ], RZ ;  /* 0x000000ff00ff79a7 */ /* 0x0003e600081004ff */
[----:B------:R-:W-:-:S04]  /*23a0*/  @UP1 UMOV UR29, UR7 ;  /* 0x00000007001d1c82 */ /* 0x000fc80008000000 */
[----:B------:R-:W-:-:S04]  /*23b0*/  @UP1 UMOV UR37, UR8 ;  /* 0x0000000800251c82 */ /* 0x000fc80008000000 */
[----:B------:R-:W-:Y:S01]  /*23c0*/  @UP1 UMOV UR36, UR4 ;  /* 0x0000000400241c82 */ /* 0x000fe20008000000 */
[----:B------:R-:W-:Y:S05]  /*23d0*/  BRA.U !UP0, `(.L_x_40) ;  /* 0x0000000108d47547 */ /* 0x000fea000b800000 */
[----:B------:R-:W2:Y:S01]  /*23e0*/  LDCU.128 UR12, c[0x0][0xb10] ;  /* 0x00016200ff0c77ac */ /* 0x000ea20008000c00 */
[----:B------:R-:W3:Y:S01]  /*23f0*/  LDCU UR30, c[0x0][0xb20] ;  /* 0x00016400ff1e77ac */ /* 0x000ee20008000800 */
[----:B------:R-:W4:Y:S01]  /*2400*/  LDCU UR20, c[0x0][0xb0c] ;  /* 0x00016180ff1477ac */ /* 0x000f220008000800 */
[----:B------:R-:W1:Y:S01]  /*2410*/  LDCU.64 UR10, c[0x0][0xb28] ;  /* 0x00016500ff0a77ac */ /* 0x000e620008000a00 */
[----:B------:R-:W-:Y:S02]  /*2420*/  UISETP.NE.AND UP3, UPT, UR45, 0x1, UPT ;  /* 0x000000012d00788c */ /* 0x000fe4000bf65270 */
[----:B--2---:R-:W-:Y:S02]  /*2430*/  UIMAD.WIDE.U32 UR16, UR38, UR15, URZ ;  /* 0x0000000f261072a5 */ /* 0x004fe4000f8e00ff */
[----:B------:R-:W-:Y:S02]  /*2440*/  UIMAD.WIDE.U32 UR8, UR39, UR12, URZ ;  /* 0x0000000c270872a5 */ /* 0x000fe4000f8e00ff */
[----:B------:R-:W-:-:S02]  /*2450*/  UISETP.NE.AND UP0, UPT, UR14, 0x1, UPT ;  /* 0x000000010e00788c */ /* 0x000fc4000bf05270 */
[----:B------:R-:W-:Y:S01]  /*2460*/  UIMAD.WIDE.U32 UR22, UR29, UR15, URZ ;  /* 0x0000000f1d1672a5 */ /* 0x000fe2000f8e00ff */
[----:B------:R-:W-:Y:S02]  /*2470*/  UMOV UR16, UR17 ;  /* 0x0000001100107c82 */ /* 0x000fe40008000000 */
[----:B------:R-:W-:Y:S01]  /*2480*/  UMOV UR8, UR9 ;  /* 0x0000000900087c82 */ /* 0x000fe20008000000 */
[----:B---3--:R-:W-:Y:S02]  /*2490*/  USHF.R.U32.HI UR16, URZ, UR30, UR16 ;  /* 0x0000001eff107299 */ /* 0x008fe40008011610 */
[----:B----4-:R-:W-:Y:S02]  /*24a0*/  UISETP.NE.AND UP2, UPT, UR20, 0x1, UPT ;  /* 0x000000011400788c */ /* 0x010fe4000bf45270 */
[----:B------:R-:W-:Y:S02]  /*24b0*/  USHF.R.U32.HI UR8, URZ, UR13, UR8 ;  /* 0x0000000dff087299 */ /* 0x000fe40008011608 */
[----:B------:R-:W-:-:S02]  /*24c0*/  USEL UR7, UR38, UR16, !UP0 ;  /* 0x0000001026077287 */ /* 0x000fc4000c000000 */
[----:B------:R-:W-:Y:S02]  /*24d0*/  USEL UR8, UR39, UR8, !UP2 ;  /* 0x0000000827087287 */ /* 0x000fe4000d000000 */
[----:B-1----:R-:W-:Y:S01]  /*24e0*/  UIMAD.WIDE.U32 UR16, UR7, UR10, URZ ;  /* 0x0000000a071072a5 */ /* 0x002fe2000f8e00ff */
[----:B------:R-:W-:Y:S01]  /*24f0*/  UMOV UR4, UR23 ;  /* 0x0000001700047c82 */ /* 0x000fe20008000000 */
[----:B------:R-:W-:Y:S02]  /*2500*/  UIMAD.WIDE.U32 UR18, UR37, UR12, URZ ;  /* 0x0000000c251272a5 */ /* 0x000fe4000f8e00ff */
[----:B------:R-:W-:-:S03]  /*2510*/  UIMAD.WIDE.U32 UR22, UR8, UR10, URZ ;  /* 0x0000000a081672a5 */ /* 0x000fc6000f8e00ff */
[----:B------:R-:W-:Y:S01]  /*2520*/  UMOV UR16, UR17 ;  /* 0x0000001100107c82 */ /* 0x000fe20008000000 */
[----:B------:R-:W-:Y:S02]  /*2530*/  USHF.R.U32.HI UR4, URZ, UR30, UR4 ;  /* 0x0000001eff047299 */ /* 0x000fe40008011604 */
[----:B------:R-:W-:Y:S01]  /*2540*/  @UP3 USHF.R.U32.HI UR7, URZ, UR11, UR16 ;  /* 0x0000000bff073299 */ /* 0x000fe20008011610 */
[----:B------:R-:W-:Y:S01]  /*2550*/  UMOV UR18, UR19 ;  /* 0x0000001300127c82 */ /* 0x000fe20008000000 */
[----:B------:R-:W-:Y:S01]  /*2560*/  UMOV UR22, UR23 ;  /* 0x0000001700167c82 */ /* 0x000fe20008000000 */
[----:B------:R-:W-:Y:S02]  /*2570*/  USHF.R.U32.HI UR13, URZ, UR13, UR18 ;  /* 0x0000000dff0d7299 */ /* 0x000fe40008011612 */
[----:B------:R-:W-:Y:S02]  /*2580*/  USEL UR4, UR29, UR4, !UP0 ;  /* 0x000000041d047287 */ /* 0x000fe4000c000000 */
[----:B------:R-:W-:-:S02]  /*2590*/  @UP3 USHF.R.U32.HI UR8, URZ, UR11, UR22 ;  /* 0x0000000bff083299 */ /* 0x000fc40008011616 */
[----:B------:R-:W-:Y:S02]  /*25a0*/  UIMAD UR9, UR45, UR7, URZ ;  /* 0x000000072d0972a4 */ /* 0x000fe4000f8e02ff */
[----:B------:R-:W-:Y:S02]  /*25b0*/  USEL UR7, UR37, UR13, !UP2 ;  /* 0x0000000d25077287 */ /* 0x000fe4000d000000 */
[----:B------:R-:W-:Y:S02]  /*25c0*/  UIMAD UR12, UR45, UR8, URZ ;  /* 0x000000082d0c72a4 */ /* 0x000fe4000f8e02ff */
[----:B------:R-:W-:Y:S02]  /*25d0*/  UISETP.GE.AND UP0, UPT, UR4, UR9, UPT ;  /* 0x000000090400728c */ /* 0x000fe4000bf06270 */
[----:B------:R-:W-:Y:S02]  /*25e0*/  UIMAD.WIDE.U32 UR16, UR4, UR10, URZ ;  /* 0x0000000a041072a5 */ /* 0x000fe4000f8e00ff */
[----:B------:R-:W-:-:S02]  /*25f0*/  UISETP.GE.OR UP0, UPT, UR7, UR12, UP0 ;  /* 0x0000000c0700728c */ /* 0x000fc40008706670 */
        /* <DEDUP_REMOVED lines=19> */
.L_x_40:
[----:B------:R-:W2:Y:S02]  /*2730*/  LDCU UR4, c[0x0][0xb30] ;  /* 0x00016600ff0477ac */ /* 0x000ea40008000800 */
[----:B--2---:R-:W-:-:S09]  /*2740*/  UISETP.NE.AND UP0, UPT, UR4, 0x1, UPT ;  /* 0x000000010400788c */ /* 0x004fd2000bf05270 */
[----:B------:R-:W-:Y:S05]  /*2750*/  BRA.U UP0, `(.L_x_41) ;  /* 0x0000000100447547 */ /* 0x000fea000b800000 */
[----:B------:R-:W2:Y:S01]  /*2760*/  LDCU.128 UR12, c[0x0][0xb10] ;  /* 0x00016200ff0c77ac */ /* 0x000ea20008000c00 */
[----:B------:R-:W3:Y:S01]  /*2770*/  LDCU UR16, c[0x0][0xb0c] ;  /* 0x00016180ff1077ac */ /* 0x000ee20008000800 */
[----:B------:R-:W4:Y:S01]  /*2780*/  LDCU UR17, c[0x0][0xb20] ;  /* 0x00016400ff1177ac */ /* 0x000f220008000800 */
[----:B--2---:R-:W-:Y:S02]  /*2790*/  UIMAD.WIDE.U32 UR10, UR37, UR12, URZ ;  /* 0x0000000c250a72a5 */ /* 0x004fe4000f8e00ff */
[----:B------:R-:W-:Y:S02]  /*27a0*/  UIMAD.WIDE.U32 UR8, UR29, UR15, URZ ;  /* 0x0000000f1d0872a5 */ /* 0x000fe4000f8e00ff */
[----:B---3--:R-:W-:Y:S02]  /*27b0*/  UISETP.NE.AND UP2, UPT, UR16, 0x1, UPT ;  /* 0x000000011000788c */ /* 0x008fe4000bf45270 */
[----:B------:R-:W-:Y:S01]  /*27c0*/  UISETP.NE.AND UP0, UPT, UR14, 0x1, UPT ;  /* 0x000000010e00788c */ /* 0x000fe2000bf05270 */
[----:B------:R-:W-:-:S02]  /*27d0*/  UMOV UR7, UR11 ;  /* 0x0000000b00077c82 */ /* 0x000fc40008000000 */
[----:B------:R-:W-:Y:S01]  /*27e0*/  UMOV UR4, UR9 ;  /* 0x0000000900047c82 */ /* 0x000fe20008000000 */
[----:B------:R-:W-:Y:S02]  /*27f0*/  USHF.R.U32.HI UR7, URZ, UR13, UR7 ;  /* 0x0000000dff077299 */ /* 0x000fe40008011607 */
[----:B----4-:R-:W-:Y:S02]  /*2800*/  USHF.R.U32.HI UR4, URZ, UR17, UR4 ;  /* 0x00000011ff047299 */ /* 0x010fe40008011604 */
[----:B------:R-:W-:Y:S02]  /*2810*/  USEL UR7, UR37, UR7, !UP2 ;  /* 0x0000000725077287 */ /* 0x000fe4000d000000 */
[----:B------:R-:W-:-:S04]  /*2820*/  USEL UR4, UR29, UR4, !UP0 ;  /* 0x000000041d047287 */ /* 0x000fc8000c000000 */
[----:B------:R-:W-:Y:S02]  /*2830*/  UIADD3 UR8, UPT, UPT, UR7, -UR4, URZ ;  /* 0x8000000407087290 */ /* 0x000fe4000fffe0ff */
[----:B------:R-:W-:Y:S02]  /*2840*/  UIADD3 UR4, UPT, UPT, -UR7, UR4, URZ ;  /* 0x0000000407047290 */ /* 0x000fe4000fffe1ff */
[----:B------:R-:W-:Y:S02]  /*2850*/  UIMAD UR29, UR8, UR14, UR29 ;  /* 0x0000000e081d72a4 */ /* 0x000fe4000f8e021d */
[----:B------:R-:W-:-:S12]  /*2860*/  UIMAD UR37, UR4, UR16, UR37 ;  /* 0x00000010042572a4 */ /* 0x000fd8000f8e0225 */
.L_x_41:
[----:B------:R-:W-:Y:S01]  /*2870*/  VIADD R11, R11, 0x1 ;  /* 0x000000010b0b7836 */ /* 0x000fe20000000000 */
[----:B------:R-:W-:Y:S01]  /*2880*/  R2UR UR4, R78 ;  /* 0x000000004e0472ca */ /* 0x000fe200000e0000 */
[----:B------:R-:W-:Y:S01]  /*2890*/  UIADD3 UR30, UPT, UPT, UR29, UR63, URZ ;  /* 0x0000003f1d1e7290 */ /* 0x000fe2000fffe0ff */
[----:B------:R-:W-:Y:S02]  /*28a0*/  PLOP3.LUT P1, PT, PT, PT, PT, 0x80, 0x8 ;  /* 0x000000000008781c */ /* 0x000fe40003f2f070 */
[----:B------:R-:W-:-:S04]  /*28b0*/  ISETP.NE.AND P0, PT, R11, 0x2, PT ;  /* 0x000000020b00780c */ /* 0x000fc80003f05270 */
[----:B-1----:R-:W-:Y:S02]  /*28c0*/  SEL R0, RZ, 0x1, P0 ;  /* 0x00000001ff007807 */ /* 0x002fe40000000000 */
[----:B------:R-:W-:Y:S02]  /*28d0*/  SEL R11, R11, RZ, P0 ;  /* 0x000000ff0b0b7207 */ /* 0x000fe40000000000 */
[----:B------:R-:W-:Y:S01]  /*28e0*/  LOP3.LUT R10, R10, R0, RZ, 0x3c, !PT ;  /* 0x000000000a0a7212 */ /* 0x000fe200078e3cff */
[----:B------:R-:W-:Y:S01]  /*28f0*/  UIADD3 UR20, UPT, UPT, UR37, UR4, URZ ;  /* 0x0000000425147290 */ /* 0x000fe2000fffe0ff */
[----:B------:R-:W-:Y:S11]  /*2900*/  BRA.U UP1, `(.L_x_42) ;  /* 0xfffffff101287547 */ /* 0x000ff6000b83ffff */
[----:B------:R-:W-:Y:S01]  /*2910*/  UIADD3 UR7, UPT, UPT, UR6, 0x20, URZ ;  /* 0x0000002006077890 */ /* 0x000fe2000fffe0ff */
[----:B------:R-:W-:-:S03]  /*2920*/  SHF.L.U32 R2, R12, 0x1f, RZ ;  /* 0x0000001f0c027819 */ /* 0x000fc600000006ff */
[----:B------:R-:W-:-:S09]  /*2930*/  ULEA UR4, UR5, UR7, 0x3 ;  /* 0x0000000705047291 */ /* 0x000fd2000f8e18ff */
[----:B------:R-:W1:Y:S02]  /*2940*/  SYNCS.PHASECHK.TRANS64.TRYWAIT P0, [UR4], R2 ;  /* 0x00000002ff0075a7 */ /* 0x000e640008001104 */
[----:B-1----:R-:W-:Y:S05]  /*2950*/  @!P0 BRA `(.L_x_43) ;  /* 0x0000007400e08947 */ /* 0x002fea0003800000 */
.L_x_148:
[----:B------:R-:W-:-:S04]  /*2960*/  UIADD3 UR4, UPT, UPT, UR5, 0x1, URZ ;  /* 0x0000000105047890 */ /* 0x000fc8000fffe0ff */
[----:B------:R-:W-:-:S04]  /*2970*/  UISETP.NE.AND UP0, UPT, UR4, 0x4, UPT ;  /* 0x000000040400788c */ /* 0x000fc8000bf05270 */
[----:B------:R-:W-:Y:S02]  /*2980*/  USEL UR6, URZ, 0x1, UP0 ;  /* 0x00000001ff067887 */ /* 0x000fe40008000000 */
[----:B------:R-:W-:-:S04]  /*2990*/  USEL UR4, UR4, URZ, UP0 ;  /* 0x000000ff04047287 */ /* 0x000fc80008000000 */
[----:B------:R-:W-:Y:S01]  /*29a0*/  ULEA UR5, UR4, UR7, 0x3 ;  /* 0x0000000704057291 */ /* 0x000fe2000f8e18ff */
[----:B-1----:R-:W-:-:S04]  /*29b0*/  LOP3.LUT R2, R12, UR6, RZ, 0x3c, !PT ;  /* 0x000000060c027c12 */ /* 0x002fc8000f8e3cff */
[----:B------:R-:W-:-:S04]  /*29c0*/  SHF.L.U32 R3, R2, 0x1f, RZ ;  /* 0x0000001f02037819 */ /* 0x000fc800000006ff */
[----:B------:R-:W1:Y:S02]  /*29d0*/  SYNCS.PHASECHK.TRANS64.TRYWAIT P0, [UR5], R3 ;  /* 0x00000003ff0075a7 */ /* 0x000e640008001105 */
[----:B-1----:R-:W-:Y:S05]  /*29e0*/  @!P0 BRA `(.L_x_44) ;  /* 0x0000007400d48947 */ /* 0x002fea0003800000 */
.L_x_150:
[----:B------:R-:W-:-:S04]  /*29f0*/  UIADD3 UR4, UPT, UPT, UR4, 0x1, URZ ;  /* 0x0000000104047890 */ /* 0x000fc8000fffe0ff */
[----:B------:R-:W-:-:S04]  /*2a00*/  UISETP.NE.AND UP0, UPT, UR4, 0x4, UPT ;  /* 0x000000040400788c */ /* 0x000fc8000bf05270 */
[----:B------:R-:W-:Y:S02]  /*2a10*/  USEL UR6, URZ, 0x1, UP0 ;  /* 0x00000001ff067887 */ /* 0x000fe40008000000 */
[----:B------:R-:W-:-:S04]  /*2a20*/  USEL UR4, UR4, URZ, UP0 ;  /* 0x000000ff04047287 */ /* 0x000fc80008000000 */
[----:B------:R-:W-:Y:S01]  /*2a30*/  ULEA UR5, UR4, UR7, 0x3 ;  /* 0x0000000704057291 */ /* 0x000fe2000f8e18ff */
[----:B------:R-:W-:-:S04]  /*2a40*/  LOP3.LUT R2, R2, UR6, RZ, 0x3c, !PT ;  /* 0x0000000602027c12 */ /* 0x000fc8000f8e3cff */
[----:B-1----:R-:W-:-:S04]  /*2a50*/  SHF.L.U32 R3, R2, 0x1f, RZ ;  /* 0x0000001f02037819 */ /* 0x002fc800000006ff */
[----:B------:R-:W1:Y:S02]  /*2a60*/  SYNCS.PHASECHK.TRANS64.TRYWAIT P0, [UR5], R3 ;  /* 0x00000003ff0075a7 */ /* 0x000e640008001105 */
[----:B-1----:R-:W-:Y:S05]  /*2a70*/  @!P0 BRA `(.L_x_45) ;  /* 0x0000007400c88947 */ /* 0x002fea0003800000 */
.L_x_152:
[----:B------:R-:W-:-:S04]  /*2a80*/  UIADD3 UR4, UPT, UPT, UR4, 0x1, URZ ;  /* 0x0000000104047890 */ /* 0x000fc8000fffe0ff */
[----:B------:R-:W-:-:S04]  /*2a90*/  UISETP.NE.AND UP0, UPT, UR4, 0x4, UPT ;  /* 0x000000040400788c */ /* 0x000fc8000bf05270 */
[----:B------:R-:W-:Y:S02]  /*2aa0*/  USEL UR5, URZ, 0x1, UP0 ;  /* 0x00000001ff057887 */ /* 0x000fe40008000000 */
[----:B------:R-:W-:-:S04]  /*2ab0*/  USEL UR4, UR4, URZ, UP0 ;  /* 0x000000ff04047287 */ /* 0x000fc80008000000 */
[----:B------:R-:W-:Y:S01]  /*2ac0*/  ULEA UR4, UR4, UR7, 0x3 ;  /* 0x0000000704047291 */ /* 0x000fe2000f8e18ff */
[----:B------:R-:W-:-:S04]  /*2ad0*/  LOP3.LUT R2, R2, UR5, RZ, 0x3c, !PT ;  /* 0x0000000502027c12 */ /* 0x000fc8000f8e3cff */
[----:B------:R-:W-:Y:S01]  /*2ae0*/  SHF.L.U32 R2, R2, 0x1f, RZ ;  /* 0x0000001f02027819 */ /* 0x000fe200000006ff */
[----:B-1----:R-:W-:-:S07]  /*2af0*/  IMAD.U32 R0, RZ, RZ, UR4 ;  /* 0x00000004ff007e24 */ /* 0x002fce000f8e00ff */
.L_x_46:
[----:B-1----:R1:W2:Y:S02]  /*2b00*/  SYNCS.PHASECHK.TRANS64.TRYWAIT P0, [R0+URZ], R2 ;  /* 0x00000002000075a7 */ /* 0x0022a400080011ff */
[----:B--2---:R-:W-:Y:S05]  /*2b10*/  @!P0 NANOSLEEP.SYNCS 0x989680 ;  /* 0x009896800000895d */ /* 0x004fea0003900000 */
[----:B------:R-:W2:Y:S02]  /*2b20*/  @!P0 SYNCS.PHASECHK.TRANS64 P0, [R0+URZ], R2 ;  /* 0x00000002000085a7 */ /* 0x000ea400080010ff */
[----:B--2---:R-:W-:Y:S05]  /*2b30*/  @P0 EXIT ;  /* 0x000000000000094d */ /* 0x004fea0003800000 */
[----:B------:R-:W-:Y:S05]  /*2b40*/  BRA `(.L_x_46) ;  /* 0xfffffffc00ec7947 */ /* 0x000fea000383ffff */
.L_x_22:
[----:B------:R-:W-:-:S04]  /*2b50*/  UISETP.NE.AND UP0, UPT, UR46, URZ, UPT ;  /* 0x000000ff2e00728c */ /* 0x000fc8000bf05270 */
[----:B------:R-:W-:-:S09]  /*2b60*/  UISETP.NE.OR UP0, UPT, UR18, 0x1, UP0 ;  /* 0x000000011200788c */ /* 0x000fd20008705670 */
[----:B------:R-:W-:Y:S05]  /*2b70*/  BRA.U UP0, `(.L_x_47) ;  /* 0x0000000500487547 */ /* 0x000fea000b800000 */
[----:B------:R-:W-:Y:S01]  /*2b80*/  ISETP.GE.U32.AND P2, PT, R0, 0x4, PT ;  /* 0x000000040000780c */ /* 0x000fe20003f46070 */
[----:B------:R-:W-:Y:S01]  /*2b90*/  IMAD.MOV.U32 R12, RZ, RZ, 0x1 ;  /* 0x00000001ff0c7424 */ /* 0x000fe200078e00ff */
[----:B------:R-:W-:Y:S02]  /*2ba0*/  CS2R R10, SRZ ;  /* 0x00000000000a7805 */ /* 0x000fe4000001ff00 */
[----:B------:R-:W-:Y:S01]  /*2bb0*/  CS2R R8, SRZ ;  /* 0x0000000000087805 */ /* 0x000fe2000001ff00 */
[----:B------:R-:W-:Y:S01]  /*2bc0*/  UMOV UR6, 0x400 ;  /* 0x0000040000067882 */ /* 0x000fe20000000000 */
[----:B------:R-:W-:Y:S01]  /*2bd0*/  UMOV UR5, URZ ;  /* 0x000000ff00057c82 */ /* 0x000fe20008000000 */
[----:B------:R-:W-:-:S12]  /*2be0*/  ULEA UR6, UR46, UR6, 0x18 ;  /* 0x000000062e067291 */ /* 0x000fd8000f8ec0ff */
.L_x_51:
[----:B------:R-:W-:Y:S02]  /*2bf0*/  LEA R2, R8, UR6, 0x3 ;  /* 0x0000000608027c11 */ /* 0x000fe4000f8e18ff */
[----:B------:R-:W-:-:S03]  /*2c00*/  SHF.L.U32 R4, R9, 0x1f, RZ ;  /* 0x0000001f09047819 */ /* 0x000fc600000006ff */
[----:B------:R-:W-:Y:S01]  /*2c10*/  VIADD R5, R2, 0x100 ;  /* 0x0000010002057836 */ /* 0x000fe20000000000 */
[----:B------:R-:W1:Y:S02]  /*2c20*/  SYNCS.PHASECHK.TRANS64.TRYWAIT P0, [R2+URZ+0xf0], R4 ;  /* 0x0000f004020075a7 */ /* 0x000e6400080011ff */
[----:B-1----:R-:W-:Y:S05]  /*2c30*/  @!P0 BRA `(.L_x_48) ;  /* 0x0000007400708947 */ /* 0x002fea0003800000 */
.L_x_153:
[----:B------:R-:W-:Y:S01]  /*2c40*/  ULEA UR4, UR5, UR6, 0x3 ;  /* 0x0000000605047291 */ /* 0x000fe2000f8e18ff */
[----:B-1----:R-:W-:Y:S01]  /*2c50*/  PRMT R2, RZ, 0x654, R5 ;  /* 0x00000654ff027816 */ /* 0x002fe20000000005 */
[----:B------:R-:W-:Y:S01]  /*2c60*/  @!P2 IMAD.MOV.U32 R4, RZ, RZ, 0x10 ;  /* 0x00000010ff04a424 */ /* 0x000fe200078e00ff */
[----:B------:R-:W-:Y:S01]  /*2c70*/  SHF.L.U32 R5, R12, 0x1f, RZ ;  /* 0x0000001f0c057819 */ /* 0x000fe200000006ff */
[----:B------:R-:W-:Y:S01]  /*2c80*/  UIADD3 UR7, UPT, UPT, UR4, 0x90, URZ ;  /* 0x0000009004077890 */ /* 0x000fe2000fffe0ff */
[----:B------:R1:W-:Y:S05]  /*2c90*/  SYNCS.ARRIVE.TRANS64.RED.A1T0 RZ, [R2+URZ], RZ ;  /* 0x000000ff02ff79a7 */ /* 0x0003ea00081004ff */
[----:B------:R-:W-:Y:S01]  /*2ca0*/  IMAD.U32 R6, RZ, RZ, UR7 ;  /* 0x00000007ff067e24 */ /* 0x000fe2000f8e00ff */
[----:B------:R-:W2:Y:S04]  /*2cb0*/  SYNCS.PHASECHK.TRANS64.TRYWAIT P0, [UR4+0xa0], R5 ;  /* 0x0000a005ff0075a7 */ /* 0x000ea80008001104 */
[----:B------:R-:W-:Y:S01]  /*2cc0*/  PRMT R6, R0, 0x654, R6 ;  /* 0x0000065400067816 */ /* 0x000fe20000000006 */
[----:B-12---:R-:W-:Y:S06]  /*2cd0*/  @!P0 BRA `(.L_x_49) ;  /* 0x00000074005c8947 */ /* 0x006fec0003800000 */
.L_x_155:
[----:B------:R-:W-:Y:S01]  /*2ce0*/  ULEA UR8, UR5, UR6, 0x4 ;  /* 0x0000000605087291 */ /* 0x000fe2000f8e20ff */
[----:B------:R-:W-:Y:S01]  /*2cf0*/  SEL R3, R6, R3, !P2 ;  /* 0x0000000306037207 */ /* 0x000fe20005000000 */
[----:B------:R-:W-:Y:S01]  /*2d00*/  UIADD3 UR9, UPT, UPT, UR4, 0x90, URZ ;  /* 0x0000009004097890 */ /* 0x000fe2000fffe0ff */
[----:B-1----:R-:W-:Y:S01]  /*2d10*/  LEA R2, R11, UR6, 0x3 ;  /* 0x000000060b027c11 */ /* 0x002fe2000f8e18ff */
[----:B------:R-:W-:Y:S01]  /*2d20*/  UIADD3 UR8, UPT, UPT, UR8, 0x120, URZ ;  /* 0x0000012008087890 */ /* 0x000fe2000fffe0ff */
[----:B------:R1:W-:Y:S01]  /*2d30*/  @!P2 SYNCS.ARRIVE.TRANS64.RED RZ, [R3+URZ], R4 ;  /* 0x0000000403ffa9a7 */ /* 0x0003e200080004ff */
[----:B------:R-:W-:Y:S01]  /*2d40*/  UIADD3 UR4, UPT, UPT, UR5, 0x1, URZ ;  /* 0x0000000105047890 */ /* 0x000fe2000fffe0ff */
[----:B------:R-:W-:-:S03]  /*2d50*/  VIADD R8, R8, 0x1 ;  /* 0x0000000108087836 */ /* 0x000fc60000000000 */
[----:B------:R-:W-:Y:S02]  /*2d60*/  UISETP.NE.AND UP0, UPT, UR4, 0x2, UPT ;  /* 0x000000020400788c */ /* 0x000fe4000bf05270 */
[----:B------:R-:W-:Y:S01]  /*2d70*/  ISETP.NE.AND P0, PT, R8, 0x2, PT ;  /* 0x000000020800780c */ /* 0x000fe20003f05270 */
[----:B------:R-:W-:Y:S06]  /*2d80*/  UGETNEXTWORKID.BROADCAST [UR8], [UR9] ;  /* 0x00000000080073ca */ /* 0x000fec0008000100 */
[----:B------:R-:W-:Y:S02]  /*2d90*/  USEL UR7, URZ, 0x1, UP0 ;  /* 0x00000001ff077887 */ /* 0x000fe40008000000 */
[----:B------:R-:W-:-:S04]  /*2da0*/  USEL UR5, UR4, URZ, UP0 ;  /* 0x000000ff04057287 */ /* 0x000fc80008000000 */
[----:B------:R-:W-:Y:S02]  /*2db0*/  LOP3.LUT R12, R12, UR7, RZ, 0x3c, !PT ;  /* 0x000000070c0c7c12 */ /* 0x000fe4000f8e3cff */
[----:B-1----:R-:W-:-:S04]  /*2dc0*/  SHF.L.U32 R4, R10, 0x1f, RZ ;  /* 0x0000001f0a047819 */ /* 0x002fc800000006ff */
[----:B------:R-:W1:Y:S02]  /*2dd0*/  SYNCS.PHASECHK.TRANS64.TRYWAIT P1, [R2+URZ+0x90], R4 ;  /* 0x00009004020075a7 */ /* 0x000e6400080211ff */
[----:B-1----:R-:W-:Y:S05]  /*2de0*/  @!P1 BRA `(.L_x_50) ;  /* 0x0000007400309947 */ /* 0x002fea0003800000 */
.L_x_156:
[C---:B-1----:R-:W-:Y:S01]  /*2df0*/  LEA R4, R11.reuse, UR6, 0x4 ;  /* 0x000000060b047c11 */ /* 0x042fe2000f8e20ff */
[----:B------:R-:W-:Y:S01]  /*2e00*/  VIADD R2, R2, 0xa0 ;  /* 0x000000a002027836 */ /* 0x000fe20000000000 */
[----:B------:R-:W-:Y:S01]  /*2e10*/  SEL R8, R8, RZ, P0 ;  /* 0x000000ff08087207 */ /* 0x000fe20000000000 */
[----:B------:R-:W-:-:S03]  /*2e20*/  VIADD R11, R11, 0x1 ;  /* 0x000000010b0b7836 */ /* 0x000fc60000000000 */
[----:B------:R-:W1:Y:S01]  /*2e30*/  LDS.128 R4, [R4+0x120] ;  /* 0x0001200004047984 */ /* 0x000e620000000c00 */
[----:B------:R-:W-:Y:S02]  /*2e40*/  PRMT R2, RZ, 0x654, R2 ;  /* 0x00000654ff027816 */ /* 0x000fe40000000002 */
[C---:B------:R-:W-:Y:S01]  /*2e50*/  ISETP.NE.AND P1, PT, R11.reuse, 0x2, PT ;  /* 0x000000020b00780c */ /* 0x040fe20003f25270 */
[----:B------:R-:W-:Y:S01]  /*2e60*/  @!PT LDS RZ, [RZ] ;  /* 0x00000000fffff984 */ /* 0x000fe20000000800 */
[----:B------:R-:W-:Y:S01]  /*2e70*/  @!PT LDS RZ, [RZ] ;  /* 0x00000000fffff984 */ /* 0x000fe20000000800 */
[----:B------:R-:W-:Y:S01]  /*2e80*/  @!PT LDS RZ, [RZ] ;  /* 0x00000000fffff984 */ /* 0x000fe20000000800 */
[----:B------:R-:W-:Y:S01]  /*2e90*/  @!PT LDS RZ, [RZ] ;  /* 0x00000000fffff984 */ /* 0x000fe20000000800 */
[----:B------:R2:W-:Y:S06]  /*2ea0*/  MEMBAR.ALL.CTA ;  /* 0x0000000000007992 */ /* 0x0005ec0000008000 */
[----:B--2---:R-:W2:Y:S01]  /*2eb0*/  FENCE.VIEW.ASYNC.S ;  /* 0x00000000000073c6 */ /* 0x004ea20000000000 */
[----:B------:R-:W-:Y:S01]  /*2ec0*/  SEL R11, R11, RZ, P1 ;  /* 0x000000ff0b0b7207 */ /* 0x000fe20000800000 */
[----:B--2---:R2:W-:Y:S01]  /*2ed0*/  SYNCS.ARRIVE.TRANS64.RED.A1T0 RZ, [R2+URZ], RZ ;  /* 0x000000ff02ff79a7 */ /* 0x0045e200081004ff */
[----:B-1----:R-:W-:-:S02]  /*2ee0*/  LOP3.LUT P3, RZ, R6, 0x1, RZ, 0xc0, !PT ;  /* 0x0000000106ff7812 */ /* 0x002fc4000786c0ff */
[----:B------:R-:W-:-:S04]  /*2ef0*/  SEL R4, RZ, 0x1, P1 ;  /* 0x00000001ff047807 */ /* 0x000fc80000800000 */
[----:B------:R-:W-:Y:S02]  /*2f00*/  LOP3.LUT R10, R10, R4, RZ, 0x3c, !PT ;  /* 0x000000040a0a7212 */ /* 0x000fe400078e3cff */
[----:B--2---:R-:W-:-:S04]  /*2f10*/  SEL R2, RZ, 0x1, P0 ;  /* 0x00000001ff027807 */ /* 0x004fc80000000000 */
[----:B------:R-:W-:Y:S01]  /*2f20*/  LOP3.LUT R9, R9, R2, RZ, 0x3c, !PT ;  /* 0x0000000209097212 */ /* 0x000fe200078e3cff */
[----:B------:R-:W-:Y:S06]  /*2f30*/  @P3 BRA `(.L_x_51) ;  /* 0xfffffffc002c3947 */ /* 0x000fec000383ffff */
[----:B------:R-:W-:Y:S01]  /*2f40*/  ULEA UR4, UR5, UR6, 0x3 ;  /* 0x0000000605047291 */ /* 0x000fe2000f8e18ff */
[----:B------:R-:W-:-:S08]  /*2f50*/  SHF.L.U32 R2, R12, 0x1f, RZ ;  /* 0x0000001f0c027819 */ /* 0x000fd000000006ff */
[----:B------:R-:W1:Y:S02]  /*2f60*/  SYNCS.PHASECHK.TRANS64 P0, [UR4+0xa0], R2 ;  /* 0x0000a002ff0075a7 */ /* 0x000e640008001004 */
[----:B-1----:R-:W-:Y:S05]  /*2f70*/  @P0 BRA `(.L_x_52) ;  /* 0x0000000000080947 */ /* 0x002fea0003800000 */
[----:B------:R-:W1:Y:S02]  /*2f80*/  SYNCS.PHASECHK.TRANS64.TRYWAIT P0, [UR4+0xa0], R2 ;  /* 0x0000a002ff0075a7 */ /* 0x000e640008001104 */
[----:B-1----:R-:W-:Y:S05]  /*2f90*/  @!P0 BRA `(.L_x_53) ;  /* 0x0000007000d88947 */ /* 0x002fea0003800000 */
.L_x_52:
[----:B------:R-:W-:-:S04]  /*2fa0*/  UIADD3 UR7, UPT, UPT, UR5, 0x1, URZ ;  /* 0x0000000105077890 */ /* 0x000fc8000fffe0ff */
[----:B------:R-:W-:-:S04]  /*2fb0*/  UISETP.NE.AND UP0, UPT, UR7, 0x2, UPT ;  /* 0x000000020700788c */ /* 0x000fc8000bf05270 */
[----:B------:R-:W-:Y:S02]  /*2fc0*/  USEL UR8, URZ, 0x1, UP0 ;  /* 0x00000001ff087887 */ /* 0x000fe40008000000 */
[----:B------:R-:W-:-:S04]  /*2fd0*/  USEL UR7, UR7, URZ, UP0 ;  /* 0x000000ff07077287 */ /* 0x000fc80008000000 */
[----:B------:R-:W-:Y:S01]  /*2fe0*/  ULEA UR7, UR7, UR6, 0x3 ;  /* 0x0000000607077291 */ /* 0x000fe2000f8e18ff */
[----:B-1----:R-:W-:-:S04]  /*2ff0*/  LOP3.LUT R2, R12, UR8, RZ, 0x3c, !PT ;  /* 0x000000080c027c12 */ /* 0x002fc8000f8e3cff */
[----:B------:R-:W-:-:S04]  /*3000*/  SHF.L.U32 R0, R2, 0x1f, RZ ;  /* 0x0000001f02007819 */ /* 0x000fc800000006ff */
[----:B------:R-:W1:Y:S02]  /*3010*/  SYNCS.PHASECHK.TRANS64 P0, [UR7+0xa0], R0 ;  /* 0x0000a000ff0075a7 */ /* 0x000e640008001007 */
[----:B-1----:R-:W-:Y:S05]  /*3020*/  @P0 EXIT ;  /* 0x000000000000094d */ /* 0x002fea0003800000 */
[----:B------:R-:W-:Y:S02]  /*3030*/  SHF.L.U32 R2, R2, 0x1f, RZ ;  /* 0x0000001f02027819 */ /* 0x000fe400000006ff */
[----:B------:R-:W-:-:S07]  /*3040*/  MOV R0, UR7 ;  /* 0x0000000700007c02 */ /* 0x000fce0008000f00 */
.L_x_54:
[----:B-1----:R1:W2:Y:S02]  /*3050*/  SYNCS.PHASECHK.TRANS64.TRYWAIT P0, [R0+URZ+0xa0], R2 ;  /* 0x0000a002000075a7 */ /* 0x0022a400080011ff */
[----:B--2---:R-:W-:Y:S05]  /*3060*/  @!P0 NANOSLEEP.SYNCS 0x989680 ;  /* 0x009896800000895d */ /* 0x004fea0003900000 */
[----:B------:R-:W2:Y:S02]  /*3070*/  @!P0 SYNCS.PHASECHK.TRANS64 P0, [R0+URZ+0xa0], R2 ;  /* 0x0000a002000085a7 */ /* 0x000ea400080010ff */
[----:B--2---:R-:W-:Y:S05]  /*3080*/  @P0 EXIT ;  /* 0x000000000000094d */ /* 0x004fea0003800000 */
[----:B------:R-:W-:Y:S05]  /*3090*/  BRA `(.L_x_54) ;  /* 0xfffffffc00ec7947 */ /* 0x000fea000383ffff */
.L_x_47:
[----:B------:R-:W-:Y:S05]  /*30a0*/  BRA.U UP4, `(.L_x_55) ;  /* 0x0000001104d87547 */ /* 0x000fea000b800000 */
[----:B------:R-:W-:Y:S01]  /*30b0*/  UMOV UR4, 0x40 ;  /* 0x0000004000047882 */ /* 0x000fe20000000000 */
[----:B------:R-:W-:Y:S01]  /*30c0*/  NOP ;  /* 0x0000000000007918 */ /* 0x000fe20000000000 */
[----:B------:R-:W-:Y:S01]  /*30d0*/  ULEA UR5, UR46, UR4, 0x18 ;  /* 0x000000042e057291 */ /* 0x000fe2000f8ec0ff */
[----:B------:R-:W-:Y:S02]  /*30e0*/  UMOV UR6, 0x400 ;  /* 0x0000040000067882 */ /* 0x000fe40000000000 */
[----:B------:R-:W-:-:S06]  /*30f0*/  ULEA UR6, UR46, UR6, 0x18 ;  /* 0x000000062e067291 */ /* 0x000fcc000f8ec0ff */
[----:B------:R-:W1:Y:S02]  /*3100*/  LDS.U8 R0, [UR5+0x1c] ;  /* 0x00001c05ff007984 */ /* 0x000e640008000000 */
[----:B-1----:R-:W-:-:S13]  /*3110*/  ISETP.NE.AND P0, PT, R0, RZ, PT ;  /* 0x000000ff0000720c */ /* 0x002fda0003f05270 */
[----:B------:R-:W-:Y:S05]  /*3120*/  @P0 BRA `(.L_x_56) ;  /* 0x0000000400080947 */ /* 0x000fea0003800000 */
[----:B------:R-:W-:Y:S02]  /*3130*/  UISETP.NE.U32.AND UP1, UPT, UR47, 0x1, UPT ;  /* 0x000000012f00788c */ /* 0x000fe4000bf25070 */
[----:B------:R-:W-:-:S07]  /*3140*/  UIADD3 UR7, UPT, UPT, UR5, 0x8, URZ ;  /* 0x0000000805077890 */ /* 0x000fce000fffe0ff */
[----:B------:R-:W-:Y:S05]  /*3150*/  BRA.U !UP1, `(.L_x_57) ;  /* 0x00000001099c7547 */ /* 0x000fea000b800000 */
[----:B------:R-:W-:Y:S01]  /*3160*/  ELECT P0, URZ, PT ;  /* 0x0000000000ff782f */ /* 0x000fe20003800000 */
[----:B------:R-:W-:-:S12]  /*3170*/  BSSY B0, `(.L_x_57) ;  /* 0x0000025000007945 */ /* 0x000fd80003800000 */
[----:B------:R-:W-:Y:S05]  /*3180*/  @!P0 BRA `(.L_x_58) ;  /* 0x00000000008c8947 */ /* 0x000fea0003800000 */
[----:B------:R-:W-:-:S05]  /*3190*/  UMOV UR4, 0x10 ;  /* 0x0000001000047882 */ /* 0x000fca0000000000 */
[----:B------:R-:W-:Y:S04]  /*31a0*/  DEPBAR.LE SB1, 0x36 ;  /* 0x00009d800000791a */ /* 0x000fe80000000000 */
[----:B------:R-:W1:Y:S02]  /*31b0*/  UTCATOMSWS.2CTA.FIND_AND_SET.ALIGN UP0, UR4, UR4 ;  /* 0x00000004000475e3 */ /* 0x000e640008200800 */
[----:B-1----:R-:W-:Y:S01]  /*31c0*/  MOV R10, UR4 ;  /* 0x00000004000a7c02 */ /* 0x002fe20008000f00 */
[----:B------:R-:W-:Y:S06]  /*31d0*/  BRA.U UP0, `(.L_x_59) ;  /* 0x0000000100187547 */ /* 0x000fec000b800000 */
.L_x_60:
[----:B------:R-:W-:Y:S05]  /*31e0*/  NANOSLEEP 0x64 ;  /* 0x000000640000795d */ /* 0x000fea0003800000 */
[----:B------:R-:W-:-:S05]  /*31f0*/  UMOV UR4, 0x10 ;  /* 0x0000001000047882 */ /* 0x000fca0000000000 */
[----:B------:R-:W-:Y:S04]  /*3200*/  DEPBAR.LE SB1, 0x36 ;  /* 0x00009d800000791a */ /* 0x000fe80000000000 */
[----:B------:R-:W1:Y:S02]  /*3210*/  UTCATOMSWS.2CTA.FIND_AND_SET.ALIGN UP0, UR4, UR4 ;  /* 0x00000004000475e3 */ /* 0x000e640008200800 */
[----:B-1----:R-:W-:Y:S01]  /*3220*/  MOV R10, UR4 ;  /* 0x00000004000a7c02 */ /* 0x002fe20008000f00 */
[----:B------:R-:W-:Y:S05]  /*3230*/  BRA.U !UP0, `(.L_x_60) ;  /* 0xfffffffd08e87547 */ /* 0x000fea000b83ffff */
.L_x_59:
[----:B------:R-:W1:Y:S01]  /*3240*/  LDS R6, [UR5+0x10] ;  /* 0x00001005ff067984 */ /* 0x000e620008000800 */
[----:B------:R-:W-:Y:S01]  /*3250*/  IMAD.U32 R0, RZ, RZ, UR6 ;  /* 0x00000006ff007e24 */ /* 0x000fe2000f8e00ff */
[----:B------:R-:W-:-:S03]  /*3260*/  MOV R4, UR48 ;  /* 0x0000003000047c02 */ /* 0x000fc60008000f00 */
[----:B------:R-:W-:Y:S01]  /*3270*/  VIADD R0, R0, 0x140 ;  /* 0x0000014000007836 */ /* 0x000fe20000000000 */
[----:B-1----:R-:W-:-:S04]  /*3280*/  SHF.L.U32 R6, R6, 0x1f, RZ ;  /* 0x0000001f06067819 */ /* 0x002fc800000006ff */
[----:B------:R-:W1:Y:S02]  /*3290*/  SYNCS.PHASECHK.TRANS64.TRYWAIT P0, [UR5+0x8], R6 ;  /* 0x00000806ff0075a7 */ /* 0x000e640008001105 */
[----:B-1----:R-:W-:Y:S05]  /*32a0*/  @P0 BRA `(.L_x_61) ;  /* 0x0000000000080947 */ /* 0x002fea0003800000 */
[----:B------:R-:W1:Y:S02]  /*32b0*/  SYNCS.PHASECHK.TRANS64.TRYWAIT P0, [UR5+0x8], R6 ;  /* 0x00000806ff0075a7 */ /* 0x000e640008001105 */
[----:B-1----:R-:W-:Y:S05]  /*32c0*/  @!P0 BRA `(.L_x_62) ;  /* 0x0000007000248947 */ /* 0x002fea0003800000 */
.L_x_61:
[----:B------:R-:W-:Y:S01]  /*32d0*/  PRMT R4, R4, 0x654, R0 ;  /* 0x0000065404047816 */ /* 0x000fe20000000000 */
[----:B------:R-:W-:Y:S01]  /*32e0*/  HFMA2 R0, -RZ, RZ, 0, 5.9604644775390625e-08 ;  /* 0x00000001ff007431 */ /* 0x000fe200000001ff */
[----:B------:R-:W-:Y:S01]  /*32f0*/  UPRMT UR4, UR48, 0x654, UR7 ;  /* 0x0000065430047896 */ /* 0x000fe20008000007 */
[----:B------:R-:W-:Y:S02]  /*3300*/  IMAD.MOV.U32 R8, RZ, RZ, 0xffff ;  /* 0x0000ffffff087424 */ /* 0x000fe400078e00ff */
[----:B-1----:R-:W-:Y:S02]  /*3310*/  IMAD.MOV.U32 R6, RZ, RZ, 0x4 ;  /* 0x00000004ff067424 */ /* 0x002fe400078e00ff */
[----:B------:R-:W-:Y:S01]  /*3320*/  IMAD.SHL.U32 R9, R10, 0x20, RZ ;  /* 0x000000200a097824 */ /* 0x000fe200078e00ff */
[----:B------:R-:W-:Y:S02]  /*3330*/  MOV R5, UR4 ;  /* 0x0000000400057c02 */ /* 0x000fe40008000f00 */
[-C--:B------:R-:W-:Y:S01]  /*3340*/  SHF.L.U32 R8, R8, R10.reuse, RZ ;  /* 0x0000000a08087219 */ /* 0x080fe200000006ff */
[----:B------:R1:W-:Y:S01]  /*3350*/  SYNCS.ARRIVE.TRANS64.RED RZ, [UR4], R6 ;  /* 0x00000006ffff79a7 */ /* 0x0003e20008000404 */
[----:B------:R-:W-:Y:S01]  /*3360*/  SHF.L.U32 R7, R0, R10, RZ ;  /* 0x0000000a00077219 */ /* 0x000fe200000006ff */
[----:B------:R1:W-:Y:S04]  /*3370*/  STS [UR6+0x140], R9 ;  /* 0x00014009ff007988 */ /* 0x0003e80008000806 */
[----:B------:R1:W-:Y:S04]  /*3380*/  STAS [R4.64], R10 ;  /* 0x0000000a04007dbd */ /* 0x0003e8000c0008ff */
[----:B------:R1:W-:Y:S04]  /*3390*/  ATOMS.OR RZ, [UR5+0x14], R8 ;  /* 0x00001408ffff798c */ /* 0x0003e8000b000005 */
[----:B------:R1:W-:Y:S04]  /*33a0*/  ATOMS.OR RZ, [UR5+0x18], R7 ;  /* 0x00001807ffff798c */ /* 0x0003e8000b000005 */
[----:B------:R1:W-:Y:S02]  /*33b0*/  ATOMS.XOR RZ, [UR5+0x10], R0 ;  /* 0x00001000ffff798c */ /* 0x0003e4000b800005 */
.L_x_58:
[----:B------:R-:W-:Y:S05]  /*33c0*/  BSYNC B0 ;  /* 0x0000000000007941 */ /* 0x000fea0003800000 */
.L_x_57:
[----:B------:R-:W-:Y:S05]  /*33d0*/  BRA.U UP1, `(.L_x_63) ;  /* 0x00000001016c7547 */ /* 0x000fea000b800000 */
[----:B------:R-:W-:-:S03]  /*33e0*/  UMOV UR4, 0xffffffff ;  /* 0xffffffff00047882 */ /* 0x000fc60000000000 */
[----:B------:R-:W-:Y:S05]  /*33f0*/  BRA.DIV UR4, `(.L_x_64) ;  /* 0x0000006e04f07947 */ /* 0x000fea000b800000 */
[----:B------:R-:W-:-:S13]  /*3400*/  ELECT P6, URZ, PT ;  /* 0x0000000000ff782f */ /* 0x000fda00038c0000 */
.L_x_160:
[----:B------:R-:W-:Y:S05]  /*3410*/  @!P6 BRA `(.L_x_63) ;  /* 0x00000000005ce947 */ /* 0x000fea0003800000 */
[----:B-1----:R-:W1:Y:S02]  /*3420*/  LDS R4, [UR5+0x10] ;  /* 0x00001005ff047984 */ /* 0x002e640008000800 */
[----:B-1----:R-:W-:-:S04]  /*3430*/  SHF.L.U32 R4, R4, 0x1f, RZ ;  /* 0x0000001f04047819 */ /* 0x002fc800000006ff */
[----:B------:R-:W1:Y:S02]  /*3440*/  SYNCS.PHASECHK.TRANS64.TRYWAIT P0, [UR5+0x8], R4 ;  /* 0x00000804ff0075a7 */ /* 0x000e640008001105 */
[----:B-1----:R-:W-:Y:S05]  /*3450*/  @P0 BRA `(.L_x_65) ;  /* 0x0000000000080947 */ /* 0x002fea0003800000 */
[----:B------:R-:W1:Y:S02]  /*3460*/  SYNCS.PHASECHK.TRANS64.TRYWAIT P0, [UR5+0x8], R4 ;  /* 0x00000804ff0075a7 */ /* 0x000e640008001105 */
[----:B-1----:R-:W-:Y:S05]  /*3470*/  @!P0 BRA `(.L_x_66) ;  /* 0x0000006c00f08947 */ /* 0x002fea0003800000 */
.L_x_65:
[----:B------:R-:W2:Y:S01]  /*3480*/  LDS R6, [UR6+0x140] ;  /* 0x00014006ff067984 */ /* 0x000ea20008000800 */
[----:B-1----:R-:W-:Y:S02]  /*3490*/  HFMA2 R0, -RZ, RZ, 0, 5.9604644775390625e-08 ;  /* 0x00000001ff007431 */ /* 0x002fe400000001ff */
[----:B------:R-:W-:Y:S01]  /*34a0*/  IMAD.MOV.U32 R4, RZ, RZ, 0xffff ;  /* 0x0000ffffff047424 */ /* 0x000fe200078e00ff */
[----:B------:R-:W-:Y:S01]  /*34b0*/  UPRMT UR4, UR48, 0x654, UR7 ;  /* 0x0000065430047896 */ /* 0x000fe20008000007 */
[----:B--2---:R-:W-:-:S03]  /*34c0*/  IMAD.SHL.U32 R5, R6, 0x20, RZ ;  /* 0x0000002006057824 */ /* 0x004fc600078e00ff */
[-C--:B------:R-:W-:Y:S02]  /*34d0*/  SHF.L.U32 R4, R4, R6.reuse, RZ ;  /* 0x0000000604047219 */ /* 0x080fe400000006ff */
[----:B------:R-:W-:Y:S01]  /*34e0*/  SHF.L.U32 R6, R0, R6, RZ ;  /* 0x0000000600067219 */ /* 0x000fe200000006ff */
[----:B------:R2:W-:Y:S04]  /*34f0*/  STS [UR6+0x140], R5 ;  /* 0x00014005ff007988 */ /* 0x0005e80008000806 */
[----:B------:R2:W-:Y:S04]  /*3500*/  ATOMS.OR RZ, [UR5+0x14], R4 ;  /* 0x00001404ffff798c */ /* 0x0005e8000b000005 */
[----:B------:R2:W-:Y:S01]  /*3510*/  ATOMS.OR RZ, [UR5+0x18], R6 ;  /* 0x00001806ffff798c */ /* 0x0005e2000b000005 */
[----:B------:R-:W-:Y:S03]  /*3520*/  SYNCS.ARRIVE.TRANS64.RED.A1T0 RZ, [UR4], RZ ;  /* 0x000000ffffff79a7 */ /* 0x000fe60008100404 */
[----:B------:R2:W-:Y:S01]  /*3530*/  ATOMS.XOR RZ, [UR5+0x10], R0 ;  /* 0x00001000ffff798c */ /* 0x0005e2000b800005 */
[----:B------:R-:W-:Y:S05]  /*3540*/  BRA `(.L_x_63) ;  /* 0x0000000000107947 */ /* 0x000fea0003800000 */
.L_x_56:
[----:B------:R-:W-:Y:S02]  /*3550*/  MOV R0, 0xffffffff ;  /* 0xffffffff00007802 */ /* 0x000fe40000000f00 */
[----:B------:R-:W-:-:S03]  /*3560*/  MOV R4, 0x3590 ;  /* 0x0000359000047802 */ /* 0x000fc60000000f00 */
[----:B------:R1:W-:Y:S04]  /*3570*/  STS [UR6+0x140], R0 ;  /* 0x00014000ff007988 */ /* 0x0003e80008000806 */
[----:B-1---5:R-:W-:Y:S05]  /*3580*/  CALL.REL.NOINC `($__internal_1_$__cuda_sm10x_tcgen05_guardrail_trap_phase_invalid_during_alloc) ;  /* 0x0000007400c07944 */ /* 0x022fea0003c00000 */
.L_x_63:
[----:B------:R-:W-:Y:S05]  /*3590*/  WARPSYNC.ALL ;  /* 0x0000000000007948 */ /* 0x000fea0003800000 */
[----:B------:R-:W3:Y:S01]  /*35a0*/  S2UR UR4, SR_CgaCtaId ;  /* 0x00000000000479c3 */ /* 0x000ee20000008800 */
[----:B------:R-:W-:Y:S01]  /*35b0*/  UMOV UR26, 0x400 ;  /* 0x00000400001a7882 */ /* 0x000fe20000000000 */
[----:B------:R-:W-:-:S06]  /*35c0*/  NOP ;  /* 0x0000000000007918 */ /* 0x000fcc0000000000 */
[----:B------:R-:W-:Y:S06]  /*35d0*/  BAR.ARV 0x6, 0xa0 ;  /* 0x0182800000007b1d */ /* 0x000fec0000002000 */
[----:B------:R-:W4:Y:S01]  /*35e0*/  LDCU UR6, c[0x0][0x38c] ;  /* 0x00007180ff0677ac */ /* 0x000f220008000800 */
[----:B------:R-:W-:Y:S01]  /*35f0*/  LOP3.LUT R3, R3, 0xffff, RZ, 0xc0, !PT ;  /* 0x0000ffff03037812 */ /* 0x000fe200078ec0ff */
[----:B-1----:R-:W-:Y:S01]  /*3600*/  IMAD.MOV.U32 R9, RZ, RZ, 0x1 ;  /* 0x00000001ff097424 */ /* 0x002fe200078e00ff */
[----:B------:R-:W-:Y:S01]  /*3610*/  LOP3.LUT R2, R2, 0xffff, RZ, 0xc0, !PT ;  /* 0x0000ffff02027812 */ /* 0x000fe200078ec0ff */
[----:B------:R-:W-:Y:S01]  /*3620*/  IMAD.MOV.U32 R8, RZ, RZ, RZ ;  /* 0x000000ffff087224 */ /* 0x000fe200078e00ff */
[----:B------:R-:W-:Y:S01]  /*3630*/  R2UR UR28, R3 ;  /* 0x00000000031c72ca */ /* 0x000fe200000e0000 */
[----:B------:R-:W-:Y:S01]  /*3640*/  UMOV UR32, URZ ;  /* 0x000000ff00207c82 */ /* 0x000fe20008000000 */
[----:B------:R-:W-:-:S02]  /*3650*/  R2UR UR42, R2 ;  /* 0x00000000022a72ca */ /* 0x000fc400000e0000 */
[----:B------:R-:W-:Y:S01]  /*3660*/  CS2R R2, SRZ ;  /* 0x0000000000027805 */ /* 0x000fe2000001ff00 */
[----:B------:R-:W-:Y:S01]  /*3670*/  UMOV UR23, URZ ;  /* 0x000000ff00177c82 */ /* 0x000fe20008000000 */
[----:B---3--:R-:W-:Y:S01]  /*3680*/  ULEA UR26, UR4, UR26, 0x18 ;  /* 0x0000001a041a7291 */ /* 0x008fe2000f8ec0ff */
[----:B------:R-:W-:Y:S01]  /*3690*/  UMOV UR22, URZ ;  /* 0x000000ff00167c82 */ /* 0x000fe20008000000 */
[----:B------:R-:W-:Y:S02]  /*36a0*/  UISETP.NE.AND UP3, UPT, UR47, URZ, UPT ;  /* 0x000000ff2f00728c */ /* 0x000fe4000bf65270 */
[----:B------:R-:W-:Y:S02]  /*36b0*/  UIADD3 UR5, UPT, UPT, UR26, 0x6300, URZ ;  /* 0x000063001a057890 */ /* 0x000fe4000fffe0ff */
[----:B------:R-:W-:-:S03]  /*36c0*/  UIADD3 UR4, UPT, UPT, UR26, 0xe300, URZ ;  /* 0x0000e3001a047890 */ /* 0x000fc6000fffe0ff */
[----:B--2---:R-:W1:Y:S01]  /*36d0*/  LDS R0, [UR26+0x140] ;  /* 0x0001401aff007984 */ /* 0x004e620008000800 */
[----:B----4-:R-:W-:Y:S02]  /*36e0*/  UIADD3 UR6, UPT, UPT, UR6, 0x7f, URZ ;  /* 0x0000007f06067890 */ /* 0x010fe4000fffe0ff */
[----:B------:R-:W-:Y:S02]  /*36f0*/  USHF.R.U32.HI UR5, URZ, 0x4, UR5 ;  /* 0x00000004ff057899 */ /* 0x000fe40008011605 */
[----:B------:R-:W-:Y:S02]  /*3700*/  USHF.R.S32.HI UR33, URZ, 0x1f, UR6 ;  /* 0x0000001fff217899 */ /* 0x000fe40008011406 */
[----:B------:R-:W-:Y:S02]  /*3710*/  USHF.R.U32.HI UR4, URZ, 0x4, UR4 ;  /* 0x00000004ff047899 */ /* 0x000fe40008011604 */
[----:B------:R-:W-:Y:S02]  /*3720*/  ULEA.HI UR33, UR33, UR6, URZ, 0x7 ;  /* 0x0000000621217291 */ /* 0x000fe4000f8f38ff */
[----:B------:R-:W-:-:S02]  /*3730*/  ULOP3.LUT UR5, UR5, 0x3fff, URZ, 0xc0, !UPT ;  /* 0x00003fff05057892 */ /* 0x000fc4000f8ec0ff */
[----:B------:R-:W-:Y:S02]  /*3740*/  USHF.R.S32.HI UR33, URZ, 0x7, UR33 ;  /* 0x00000007ff217899 */ /* 0x000fe40008011421 */
[----:B------:R-:W-:Y:S02]  /*3750*/  ULOP3.LUT UR30, UR4, 0x3fff, URZ, 0xc0, !UPT ;  /* 0x00003fff041e7892 */ /* 0x000fe4000f8ec0ff */
[----:B------:R-:W-:Y:S01]  /*3760*/  UISETP.LT.AND UP0, UPT, UR33, 0x1, UPT ;  /* 0x000000012100788c */ /* 0x000fe2000bf01270 */
[----:B------:R-:W-:Y:S01]  /*3770*/  UMOV UR40, 0x0 ;  /* 0x0000000000287882 */ /* 0x000fe20000000000 */
[----:B------:R-:W-:Y:S01]  /*3780*/  UMOV UR41, 0x84004a0 ;  /* 0x084004a000297882 */ /* 0x000fe20000000000 */
[----:B------:R-:W-:Y:S02]  /*3790*/  ULOP3.LUT UR29, UR5, 0x10000, URZ, 0xfc, !UPT ;  /* 0x00010000051d7892 */ /* 0x000fe4000f8efcff */
[----:B------:R-:W-:Y:S02]  /*37a0*/  ULOP3.LUT UR30, UR30, 0x10000, URZ, 0xfc, !UPT ;  /* 0x000100001e1e7892 */ /* 0x000fe4000f8efcff */
[----:B------:R-:W-:Y:S01]  /*37b0*/  USEL UR43, UR33, 0x1, !UP0 ;  /* 0x00000001212b7887 */ /* 0x000fe2000c000000 */
[----:B------:R-:W-:Y:S01]  /*37c0*/  UMOV UR38, 0x0 ;  /* 0x0000000000267882 */ /* 0x000fe20000000000 */
[----:B------:R-:W-:Y:S01]  /*37d0*/  UMOV UR39, 0x84004a0 ;  /* 0x084004a000277882 */ /* 0x000fe20000000000 */
[----:B------:R-:W-:Y:S01]  /*37e0*/  UMOV UR36, 0x0 ;  /* 0x0000000000247882 */ /* 0x000fe20000000000 */
[----:B------:R-:W-:Y:S01]  /*37f0*/  UMOV UR37, 0x84004a0 ;  /* 0x084004a000257882 */ /* 0x000fe20000000000 */
[----:B------:R-:W-:Y:S01]  /*3800*/  UMOV UR34, 0x0 ;  /* 0x0000000000227882 */ /* 0x000fe20000000000 */
[----:B------:R-:W-:Y:S01]  /*3810*/  UMOV UR35, 0x84004a0 ;  /* 0x084004a000237882 */ /* 0x000fe20000000000 */
[----:B-1----:R-:W-:-:S15]  /*3820*/  R2UR UR44, R0 ;  /* 0x00000000002c72ca */ /* 0x002fde00000e0000 */
.L_x_74:
[C---:B------:R-:W-:Y:S02]  /*3830*/  LEA R0, R8.reuse, UR26, 0x3 ;  /* 0x0000001a08007c11 */ /* 0x040fe4000f8e18ff */
[----:B------:R-:W-:Y:S02]  /*3840*/  SHF.L.U32 R4, R3, 0x1f, RZ ;  /* 0x0000001f03047819 */ /* 0x000fe400000006ff */
[----:B------:R-:W-:Y:S02]  /*3850*/  LEA R5, R8, UR26, 0x4 ;  /* 0x0000001a08057c11 */ /* 0x000fe4000f8e20ff */
[----:B------:R-:W1:Y:S02]  /*3860*/  SYNCS.PHASECHK.TRANS64.TRYWAIT P0, [R0+URZ+0x90], R4 ;  /* 0x00009004000075a7 */ /* 0x000e6400080011ff */
[----:B-1-3--:R-:W-:Y:S05]  /*3870*/  @!P0 BRA `(.L_x_67) ;  /* 0x0000006c00088947 */ /* 0x00afea0003800000 */
.L_x_161:
[----:B-1----:R-:W1:Y:S01]  /*3880*/  LDS.128 R4, [R5+0x120] ;  /* 0x0001200005047984 */ /* 0x002e620000000c00 */
[----:B------:R-:W-:Y:S02]  /*3890*/  VIADD R0, R0, 0xa0 ;  /* 0x000000a000007836 */ /* 0x000fe40000000000 */
[----:B------:R-:W-:Y:S01]  /*38a0*/  VIADD R8, R8, 0x1 ;  /* 0x0000000108087836 */ /* 0x000fe20000000000 */
[----:B------:R-:W-:Y:S01]  /*38b0*/  @!PT LDS RZ, [RZ] ;  /* 0x00000000fffff984 */ /* 0x000fe20000000800 */
[----:B------:R-:W-:Y:S01]  /*38c0*/  @!PT LDS RZ, [RZ] ;  /* 0x00000000fffff984 */ /* 0x000fe20000000800 */
[----:B------:R-:W-:Y:S01]  /*38d0*/  @!PT LDS RZ, [RZ] ;  /* 0x00000000fffff984 */ /* 0x000fe20000000800 */
[----:B------:R-:W-:Y:S01]  /*38e0*/  @!PT LDS RZ, [RZ] ;  /* 0x00000000fffff984 */ /* 0x000fe20000000800 */
[----:B------:R2:W-:Y:S06]  /*38f0*/  MEMBAR.ALL.CTA ;  /* 0x0000000000007992 */ /* 0x0005ec0000008000 */
[----:B--2---:R-:W2:Y:S01]  /*3900*/  FENCE.VIEW.ASYNC.S ;  /* 0x00000000000073c6 */ /* 0x004ea20000000000 */
[----:B------:R-:W-:-:S04]  /*3910*/  PRMT R0, RZ, 0x654, R0 ;  /* 0x00000654ff007816 */ /* 0x000fc80000000000 */
[----:B--2---:R2:W-:Y:S01]  /*3920*/  SYNCS.ARRIVE.TRANS64.RED.A1T0 RZ, [R0+URZ], RZ ;  /* 0x000000ff00ff79a7 */ /* 0x0045e200081004ff */
[----:B-1----:R-:W-:Y:S01]  /*3930*/  LOP3.LUT P1, RZ, R6, 0x1, RZ, 0xc0, !PT ;  /* 0x0000000106ff7812 */ /* 0x002fe2000782c0ff */
[----:B--2---:R-:W-:-:S12]  /*3940*/  BRA.U UP3, `(.L_x_68) ;  /* 0x0000000503087547 */ /* 0x004fd8000b800000 */
[----:B------:R-:W1:Y:S01]  /*3950*/  LDCU UR4, c[0x0][0x38c] ;  /* 0x00007180ff0477ac */ /* 0x000e620008000800 */
[----:B------:R-:W-:Y:S02]  /*3960*/  PLOP3.LUT P2, PT, PT, PT, PT, 0x80, 0x8 ;  /* 0x000000000008781c */ /* 0x000fe40003f4f070 */
[----:B------:R-:W-:Y:S01]  /*3970*/  SHF.L.U32 R4, R9, 0x1f, RZ ;  /* 0x0000001f09047819 */ /* 0x000fe200000006ff */
[----:B------:R-:W-:Y:S02]  /*3980*/  ULEA UR31, UR32, UR26, 0x3 ;  /* 0x0000001a201f7291 */ /* 0x000fe4000f8e18ff */
[----:B------:R-:W-:Y:S02]  /*3990*/  ULEA UR11, UR32, UR44, 0x7 ;  /* 0x0000002c200b7291 */ /* 0x000fe4000f8e38ff */
[----:B-1----:R-:W-:-:S06]  /*39a0*/  UISETP.GE.AND UP0, UPT, UR4, 0x1, UPT ;  /* 0x000000010400788c */ /* 0x002fcc000bf06270 */
[----:B------:R-:W-:-:S05]  /*39b0*/  PLOP3.LUT P0, PT, PT, PT, UP0, 0x80, 0x8 ;  /* 0x000000000008781c */ /* 0x000fca0003f0f008 */
[----:B------:R-:W-:-:S08]  /*39c0*/  @UP0 ULEA UR4, UR23, UR26, 0x3 ;  /* 0x0000001a17040291 */ /* 0x000fd0000f8e18ff */
[----:B------:R-:W-:-:S04]  /*39d0*/  @P0 SHF.L.U32 R0, R2, 0x1f, RZ ;  /* 0x0000001f02000819 */ /* 0x000fc800000006ff */
[----:B------:R1:W2:Y:S01]  /*39e0*/  @P0 SYNCS.PHASECHK.TRANS64.TRYWAIT P2, [UR4], R0 ;  /* 0x00000000ff0005a7 */ /* 0x0002a20008041104 */
[----:B------:R-:W3:Y:S02]  /*39f0*/  SYNCS.PHASECHK.TRANS64.TRYWAIT P0, [UR31+0xd0], R4 ;  /* 0x0000d004ff0075a7 */ /* 0x000ee4000800111f */
[----:B-123--:R-:W-:Y:S05]  /*3a00*/  @!P0 BRA `(.L_x_69) ;  /* 0x0000006800b88947 */ /* 0x00efea0003800000 */
.L_x_163:
[----:B------:R-:W-:Y:S01]  /*3a10*/  UMOV UR27, UR22 ;  /* 0x00000016001b7c82 */ /* 0x000fe20008000000 */
[----:B------:R-:W-:Y:S05]  /*3a20*/  BRA.U !UP0, `(.L_x_70) ;  /* 0x0000000108c07547 */ /* 0x000fea000b800000 */
[----:B------:R-:W-:Y:S02]  /*3a30*/  UIADD3 UR27, UPT, UPT, UR43, UR22, URZ ;  /* 0x000000162b1b7290 */ /* 0x000fe4000fffe0ff */
[----:B------:R-:W-:Y:S01]  /*3a40*/  UPLOP3.LUT UP2, UPT, UPT, UPT, UPT, 0x40, 0x4 ;  /* 0x000000000004789c */ /* 0x000fe20003f4e870 */
[----:B------:R-:W-:Y:S01]  /*3a50*/  UMOV UR24, UR33 ;  /* 0x0000002100187c82 */ /* 0x000fe20008000000 */
[----:B------:R-:W-:-:S09]  /*3a60*/  UMOV UR10, UR23 ;  /* 0x00000017000a7c82 */ /* 0x000fd20008000000 */
.L_x_73:
[----:B--2---:R-:W-:Y:S01]  /*3a70*/  ULEA UR5, UR10, UR26, 0x3 ;  /* 0x0000001a0a057291 */ /* 0x004fe2000f8e18ff */
[----:B---3--:R-:W-:Y:S11]  /*3a80*/  @P2 BRA `(.L_x_71) ;  /* 0x00000000000c2947 */ /* 0x008ff60003800000 */
[----:B-1----:R-:W-:Y:S04]  /*3a90*/  SHF.L.U32 R4, R2, 0x1f, RZ ;  /* 0x0000001f02047819 */ /* 0x002fe800000006ff */
[----:B------:R-:W1:Y:S02]  /*3aa0*/  SYNCS.PHASECHK.TRANS64.TRYWAIT P0, [UR5], R4 ;  /* 0x00000004ff0075a7 */ /* 0x000e640008001105 */
[----:B-1----:R-:W-:Y:S05]  /*3ab0*/  @!P0 BRA `(.L_x_72) ;  /* 0x0000006800a48947 */ /* 0x002fea0003800000 */
.L_x_71:
[----:B------:R-:W-:Y:S01]  /*3ac0*/  UISETP.NE.AND UP0, UPT, UR24, 0x1, UPT ;  /* 0x000000011800788c */ /* 0x000fe2000bf05270 */
[----:B------:R-:W-:Y:S01]  /*3ad0*/  PLOP3.LUT P2, PT, PT, PT, PT, 0x80, 0x8 ;  /* 0x000000000008781c */ /* 0x000fe20003f4f070 */
[----:B------:R-:W-:Y:S02]  /*3ae0*/  UIADD3 UR4, UPT, UPT, UR10, 0x1, URZ ;  /* 0x000000010a047890 */ /* 0x000fe4000fffe0ff */
[----:B------:R-:W-:Y:S02]  /*3af0*/  UIADD3 UR25, UPT, UPT, UR5, 0x20, URZ ;  /* 0x0000002005197890 */ /* 0x000fe4000fffe0ff */
[----:B------:R-:W-:Y:S01]  /*3b00*/  UISETP.NE.AND UP1, UPT, UR4, 0x4, UPT ;  /* 0x000000040400788c */ /* 0x000fe2000bf25270 */
[----:B------:R-:W-:Y:S01]  /*3b10*/  PLOP3.LUT P0, PT, PT, PT, UP0, 0x80, 0x8 ;  /* 0x000000000008781c */ /* 0x000fe20003f0f008 */
[----:B------:R-:W-:Y:S02]  /*3b20*/  UIADD3 UR22, UPT, UPT, UR22, 0x1, URZ ;  /* 0x0000000116167890 */ /* 0x000fe4000fffe0ff */
[----:B------:R-:W-:Y:S02]  /*3b30*/  USEL UR6, URZ, 0x1, UP1 ;  /* 0x00000001ff067887 */ /* 0x000fe40008800000 */
[----:B------:R-:W-:Y:S02]  /*3b40*/  USEL UR23, UR4, URZ, UP1 ;  /* 0x000000ff04177287 */ /* 0x000fe40008800000 */
[----:B------:R-:W-:Y:S02]  /*3b50*/  UIADD3 UR24, UPT, UPT, UR24, -0x1, URZ ;  /* 0xffffffff18187890 */ /* 0x000fe4000fffe0ff */
[----:B------:R-:W-:Y:S01]  /*3b60*/  @UP0 ULEA UR4, UR23, UR26, 0x3 ;  /* 0x0000001a17040291 */ /* 0x000fe2000f8e18ff */
[----:B------:R-:W-:Y:S01]  /*3b70*/  LOP3.LUT R2, R2, UR6, RZ, 0x3c, !PT ;  /* 0x0000000602027c12 */ /* 0x000fe2000f8e3cff */
[----:B------:R-:W-:Y:S02]  /*3b80*/  ULEA UR6, UR10, UR30, 0xa ;  /* 0x0000001e0a067291 */ /* 0x000fe4000f8e50ff */
[----:B------:R-:W-:Y:S01]  /*3b90*/  UISETP.NE.AND UP0, UPT, UR22, UR27, UPT ;  /* 0x0000001b1600728c */ /* 0x000fe2000bf05270 */
[----:B-1----:R-:W-:Y:S01]  /*3ba0*/  @P0 SHF.L.U32 R0, R2, 0x1f, RZ ;  /* 0x0000001f02000819 */ /* 0x002fe200000006ff */
[----:B------:R-:W-:Y:S02]  /*3bb0*/  UIADD3 UR20, UPT, UPT, UR6, 0x2, URZ ;  /* 0x0000000206147890 */ /* 0x000fe4000fffe0ff */
[----:B------:R-:W-:Y:S01]  /*3bc0*/  UIADD3 UR16, UPT, UPT, UR6, 0x4, URZ ;  /* 0x0000000406107890 */ /* 0x000fe2000fffe0ff */
[----:B------:R2:W3:Y:S01]  /*3bd0*/  @P0 SYNCS.PHASECHK.TRANS64.TRYWAIT P2, [UR4], R0 ;  /* 0x00000000ff0005a7 */ /* 0x0004e20008041104 */
[----:B------:R-:W-:Y:S02]  /*3be0*/  ULEA UR4, UR10, UR29, 0x9 ;  /* 0x0000001d0a047291 */ /* 0x000fe4000f8e48ff */
[----:B------:R-:W-:Y:S02]  /*3bf0*/  UIADD3 UR12, UPT, UPT, UR6, 0x6, URZ ;  /* 0x00000006060c7890 */ /* 0x000fe4000fffe0ff */
[----:B------:R-:W-:Y:S02]  /*3c00*/  UIADD3 UR18, UPT, UPT, UR4, 0x2, URZ ;  /* 0x0000000204127890 */ /* 0x000fe4000fffe0ff */
[----:B------:R-:W-:Y:S02]  /*3c10*/  UIADD3 UR14, UPT, UPT, UR4, 0x4, URZ ;  /* 0x00000004040e7890 */ /* 0x000fe4000fffe0ff */
[----:B------:R-:W-:Y:S01]  /*3c20*/  UIADD3 UR8, UPT, UPT, UR4, 0x6, URZ ;  /* 0x0000000604087890 */ /* 0x000fe2000fffe0ff */
[----:B------:R-:W-:Y:S01]  /*3c30*/  UMOV UR7, 0x40004040 ;  /* 0x4000404000077882 */ /* 0x000fe20000000000 */
[----:B------:R-:W-:Y:S01]  /*3c40*/  UMOV UR5, 0x40004040 ;  /* 0x4000404000057882 */ /* 0x000fe20000000000 */
[----:B------:R-:W-:Y:S01]  /*3c50*/  UMOV UR21, 0x40004040 ;  /* 0x4000404000157882 */ /* 0x000fe20000000000 */
[----:B------:R2:W-:Y:S01]  /*3c60*/  UTCIMMA.2CTA gdesc[UR4], gdesc[UR6], tmem[UR11], tmem[UR40], idesc[UR41], UP2 ;  /* 0x00ff2806040075ea */ /* 0x0005e2000920010b */
[----:B------:R-:W-:Y:S01]  /*3c70*/  UPLOP3.LUT UP2, UPT, UPT, UPT, UPT, 0x80, 0x8 ;  /* 0x000000000008789c */ /* 0x000fe20003f4f070 */
[----:B------:R-:W-:Y:S01]  /*3c80*/  UMOV UR19, 0x40004040 ;  /* 0x4000404000137882 */ /* 0x000fe20000000000 */
[----:B------:R-:W-:Y:S01]  /*3c90*/  UMOV UR17, 0x40004040 ;  /* 0x4000404000117882 */ /* 0x000fe20000000000 */
[----:B------:R2:W-:Y:S01]  /*3ca0*/  UTCIMMA.2CTA gdesc[UR18], gdesc[UR20], tmem[UR11], tmem[UR38], idesc[UR39], UPT ;  /* 0x00ff2614120075ea */ /* 0x0005e2000ba0010b */
[----:B------:R-:W-:Y:S01]  /*3cb0*/  UMOV UR15, 0x40004040 ;  /* 0x40004040000f7882 */ /* 0x000fe20000000000 */
[----:B------:R-:W-:Y:S01]  /*3cc0*/  UMOV UR13, 0x40004040 ;  /* 0x40004040000d7882 */ /* 0x000fe20000000000 */
[----:B------:R-:W-:Y:S01]  /*3cd0*/  UMOV UR9, 0x40004040 ;  /* 0x4000404000097882 */ /* 0x000fe20000000000 */
[----:B------:R2:W-:Y:S01]  /*3ce0*/  UTCIMMA.2CTA gdesc[UR14], gdesc[UR16], tmem[UR11], tmem[UR36], idesc[UR37], UPT ;  /* 0x00ff24100e0075ea */ /* 0x0005e2000ba0010b */
[----:B------:R2:W-:Y:S01]  /*3cf0*/  UTCIMMA.2CTA gdesc[UR8], gdesc[UR12], tmem[UR11], tmem[UR34], idesc[UR35], UPT ;  /* 0x00ff220c080075ea */ /* 0x0005e2000ba0010b */
[----:B------:R2:W-:Y:S01]  /*3d00*/  UTCBAR.2CTA.MULTICAST [UR25], URZ, UR28 ;  /* 0x000000ff190073e9 */ /* 0x0005e2000820081c */
[----:B------:R-:W-:Y:S01]  /*3d10*/  UMOV UR10, UR23 ;  /* 0x00000017000a7c82 */ /* 0x000fe20008000000 */
[----:B------:R-:W-:Y:S05]  /*3d20*/  BRA.U UP0, `(.L_x_73) ;  /* 0xfffffffd00507547 */ /* 0x000fea000b83ffff */
.L_x_70:
[----:B--2---:R-:W-:Y:S01]  /*3d30*/  UIADD3 UR4, UPT, UPT, UR31, 0xb0, URZ ;  /* 0x000000b01f047890 */ /* 0x004fe2000fffe0ff */
[----:B------:R-:W-:-:S08]  /*3d40*/  UMOV UR22, UR27 ;  /* 0x0000001b00167c82 */ /* 0x000fd00008000000 */
[----:B------:R2:W-:Y:S01]  /*3d50*/  UTCBAR.2CTA.MULTICAST [UR4], URZ, UR42 ;  /* 0x000000ff040073e9 */ /* 0x0005e2000820082a */
[----:B------:R-:W-:Y:S02]  /*3d60*/  NOP ;  /* 0x0000000000007918 */ /* 0x000fe40000000000 */
.L_x_68:
[----:B--2---:R-:W-:Y:S01]  /*3d70*/  UIADD3 UR4, UPT, UPT, UR32, 0x1, URZ ;  /* 0x0000000120047890 */ /* 0x004fe2000fffe0ff */
[----:B------:R-:W-:-:S03]  /*3d80*/  ISETP.NE.AND P0, PT, R8, 0x2, PT ;  /* 0x000000020800780c */ /* 0x000fc60003f05270 */
[----:B------:R-:W-:Y:S01]  /*3d90*/  UISETP.NE.AND UP0, UPT, UR4, 0x4, UPT ;  /* 0x000000040400788c */ /* 0x000fe2000bf05270 */
[----:B-1----:R-:W-:Y:S02]  /*3da0*/  SEL R0, RZ, 0x1, P0 ;  /* 0x00000001ff007807 */ /* 0x002fe40000000000 */
[----:B------:R-:W-:Y:S01]  /*3db0*/  SEL R8, R8, RZ, P0 ;  /* 0x000000ff08087207 */ /* 0x000fe20000000000 */
[----:B------:R-:W-:Y:S01]  /*3dc0*/  USEL UR5, URZ, 0x1, UP0 ;  /* 0x00000001ff057887 */ /* 0x000fe20008000000 */
[----:B------:R-:W-:Y:S01]  /*3dd0*/  LOP3.LUT R3, R3, R0, RZ, 0x3c, !PT ;  /* 0x0000000003037212 */ /* 0x000fe200078e3cff */
[----:B------:R-:W-:-:S04]  /*3de0*/  USEL UR32, UR4, URZ, UP0 ;  /* 0x000000ff04207287 */ /* 0x000fc80008000000 */
[----:B------:R-:W-:Y:S01]  /*3df0*/  LOP3.LUT R9, R9, UR5, RZ, 0x3c, !PT ;  /* 0x0000000509097c12 */ /* 0x000fe2000f8e3cff */
[----:B------:R-:W-:Y:S07]  /*3e00*/  @P1 BRA `(.L_x_74) ;  /* 0xfffffff800881947 */ /* 0x000fee000383ffff */
[----:B------:R-:W1:Y:S01]  /*3e10*/  S2UR UR8, SR_CgaCtaId ;  /* 0x00000000000879c3 */ /* 0x000e620000008800 */
[----:B------:R-:W-:Y:S01]  /*3e20*/  ELECT P0, URZ, PT ;  /* 0x0000000000ff782f */ /* 0x000fe20003800000 */
[----:B------:R-:W-:Y:S01]  /*3e30*/  HFMA2 R0, -RZ, RZ, 0, 5.9604644775390625e-08 ;  /* 0x00000001ff007431 */ /* 0x000fe200000001ff */
[----:B------:R-:W-:-:S05]  /*3e40*/  UMOV UR4, 0x40 ;  /* 0x0000004000047882 */ /* 0x000fca0000000000 */
[----:B------:R-:W-:Y:S01]  /*3e50*/  UVIRTCOUNT.DEALLOC.SMPOOL 0x80 ;  /* 0x000000800000784c */ /* 0x000fe20000000000 */
[----:B------:R-:W-:Y:S02]  /*3e60*/  UISETP.NE.AND UP1, UPT, UR47, URZ, UPT ;  /* 0x000000ff2f00728c */ /* 0x000fe4000bf25270 */
[----:B-1----:R-:W-:-:S09]  /*3e70*/  ULEA UR8, UR8, UR4, 0x18 ;  /* 0x0000000408087291 */ /* 0x002fd2000f8ec0ff */
[----:B------:R1:W-:Y:S01]  /*3e80*/  @P0 STS.U8 [UR8+0x1c], R0 ;  /* 0x00001c00ff000988 */ /* 0x0003e20008000008 */
[----:B------:R-:W-:Y:S05]  /*3e90*/  BRA.U UP1, `(.L_x_75) ;  /* 0x0000000101a07547 */ /* 0x000fea000b800000 */
[----:B------:R-:W-:Y:S01]  /*3ea0*/  UIADD3 UR7, UPT, UPT, UR26, 0xd0, URZ ;  /* 0x000000d01a077890 */ /* 0x000fe2000fffe0ff */
[----:B------:R-:W-:-:S03]  /*3eb0*/  SHF.L.U32 R2, R9, 0x1f, RZ ;  /* 0x0000001f09027819 */ /* 0x000fc600000006ff */
[----:B------:R-:W-:-:S09]  /*3ec0*/  ULEA UR4, UR32, UR7, 0x3 ;  /* 0x0000000720047291 */ /* 0x000fd2000f8e18ff */
[----:B------:R-:W2:Y:S02]  /*3ed0*/  SYNCS.PHASECHK.TRANS64.TRYWAIT P0, [UR4], R2 ;  /* 0x00000002ff0075a7 */ /* 0x000ea40008001104 */
[----:B--2---:R-:W-:Y:S05]  /*3ee0*/  @!P0 BRA `(.L_x_76) ;  /* 0x0000006400b08947 */ /* 0x004fea0003800000 */
.L_x_166:
        /* <DEDUP_REMOVED lines=9> */
.L_x_168:
        /* <DEDUP_REMOVED lines=9> */
.L_x_170:
[----:B------:R-:W-:-:S04]  /*4010*/  UIADD3 UR4, UPT, UPT, UR4, 0x1, URZ ;  /* 0x0000000104047890 */ /* 0x000fc8000fffe0ff */
[----:B------:R-:W-:-:S04]  /*4020*/  UISETP.NE.AND UP0, UPT, UR4, 0x4, UPT ;  /* 0x000000040400788c */ /* 0x000fc8000bf05270 */
[----:B------:R-:W-:Y:S02]  /*4030*/  USEL UR5, URZ, 0x1, UP0 ;  /* 0x00000001ff057887 */ /* 0x000fe40008000000 */
[----:B------:R-:W-:-:S04]  /*4040*/  USEL UR4, UR4, URZ, UP0 ;  /* 0x000000ff04047287 */ /* 0x000fc80008000000 */
[----:B------:R-:W-:Y:S01]  /*4050*/  ULEA UR4, UR4, UR7, 0x3 ;  /* 0x0000000704047291 */ /* 0x000fe2000f8e18ff */
[----:B------:R-:W-:-:S04]  /*4060*/  LOP3.LUT R2, R2, UR5, RZ, 0x3c, !PT ;  /* 0x0000000502027c12 */ /* 0x000fc8000f8e3cff */
[----:B------:R-:W-:Y:S01]  /*4070*/  SHF.L.U32 R2, R2, 0x1f, RZ ;  /* 0x0000001f02027819 */ /* 0x000fe200000006ff */
[----:B-1----:R-:W-:-:S04]  /*4080*/  IMAD.U32 R0, RZ, RZ, UR4 ;  /* 0x00000004ff007e24 */ /* 0x002fc8000f8e00ff */
[----:B------:R1:W2:Y:S03]  /*4090*/  SYNCS.PHASECHK.TRANS64.TRYWAIT P0, [R0+URZ], R2 ;  /* 0x00000002000075a7 */ /* 0x0002a600080011ff */
[----:B--2---:R-:W-:Y:S05]  /*40a0*/  @!P0 NANOSLEEP.SYNCS 0x989680 ;  /* 0x009896800000895d */ /* 0x004fea0003900000 */
[----:B------:R-:W2:Y:S02]  /*40b0*/  @!P0 SYNCS.PHASECHK.TRANS64 P0, [R0+URZ], R2 ;  /* 0x00000002000085a7 */ /* 0x000ea400080010ff */
[----:B--2---:R-:W-:Y:S05]  /*40c0*/  @P0 BRA `(.L_x_79) ;  /* 0x0000000000200947 */ /* 0x004fea0003800000 */
.L_x_80:
[----:B--2---:R2:W4:Y:S02]  /*40d0*/  SYNCS.PHASECHK.TRANS64.TRYWAIT P0, [R0+URZ], R2 ;  /* 0x00000002000075a7 */ /* 0x00452400080011ff */
[----:B----4-:R-:W-:Y:S05]  /*40e0*/  @!P0 NANOSLEEP.SYNCS 0x989680 ;  /* 0x009896800000895d */ /* 0x010fea0003900000 */
[----:B------:R-:W4:Y:S02]  /*40f0*/  @!P0 SYNCS.PHASECHK.TRANS64 P0, [R0+URZ], R2 ;  /* 0x00000002000085a7 */ /* 0x000f2400080010ff */
[----:B----4-:R-:W-:Y:S05]  /*4100*/  @!P0 BRA `(.L_x_80) ;  /* 0xfffffffc00f08947 */ /* 0x010fea000383ffff */
[----:B------:R-:W-:Y:S05]  /*4110*/  BRA `(.L_x_79) ;  /* 0x00000000000c7947 */ /* 0x000fea0003800000 */
.L_x_75:
[----:B------:R-:W-:-:S04]  /*4120*/  UIADD3 UR4, UPT, UPT, UR26, 0x110, URZ ;  /* 0x000001101a047890 */ /* 0x000fc8000fffe0ff */
[----:B------:R-:W-:-:S09]  /*4130*/  UPRMT UR4, UR48, 0x654, UR4 ;  /* 0x0000065430047896 */ /* 0x000fd20008000004 */
[----:B------:R-:W-:Y:S03]  /*4140*/  SYNCS.ARRIVE.TRANS64.RED.A1T0 RZ, [UR4], RZ ;  /* 0x000000ffffff79a7 */ /* 0x000fe60008100404 */
.L_x_79:
[----:B-12---:R-:W-:Y:S01]  /*4150*/  SHF.L.U32 R2, RZ, 0x1f, RZ ;  /* 0x0000001fff027819 */ /* 0x006fe200000006ff */
[----:B------:R-:W-:Y:S01]  /*4160*/  UIADD3 UR4, UPT, UPT, UR26, 0x110, URZ ;  /* 0x000001101a047890 */ /* 0x000fe2000fffe0ff */
[----:B------:R-:W-:Y:S02]  /*4170*/  PLOP3.LUT P0, PT, PT, PT, UP1, 0x80, 0x8 ;  /* 0x000000000008781c */ /* 0x000fe40003f0f018 */
[----:B------:R-:W1:Y:S02]  /*4180*/  SYNCS.PHASECHK.TRANS64.TRYWAIT P1, [UR26+0x110], R2 ;  /* 0x00011002ff0075a7 */ /* 0x000e64000802111a */
[----:B-1----:R-:W-:Y:S09]  /*4190*/  @!P1 BRA `(.L_x_81) ;  /* 0x00000064004c9947 */ /* 0x002ff20003800000 */
.L_x_172:
[----:B------:R-:W-:Y:S01]  /*41a0*/  @!UP1 UPRMT UR4, UR48, 0x654, UR4 ;  /* 0x0000065430049896 */ /* 0x000fe20008000004 */
[----:B------:R-:W-:Y:S01]  /*41b0*/  UMOV UR5, 0xffff ;  /* 0x0000ffff00057882 */ /* 0x000fe20000000000 */
[----:B------:R-:W-:-:S07]  /*41c0*/  UMOV UR6, 0x1 ;  /* 0x0000000100067882 */ /* 0x000fce0000000000 */
[----:B------:R-:W-:Y:S01]  /*41d0*/  @!P0 SYNCS.ARRIVE.TRANS64.RED.A1T0 RZ, [UR4], RZ ;  /* 0x000000ffffff89a7 */ /* 0x000fe20008100404 */
[----:B------:R-:W-:Y:S01]  /*41e0*/  NOP ;  /* 0x0000000000007918 */ /* 0x000fe20000000000 */
[----:B-1----:R-:W1:Y:S01]  /*41f0*/  LDS R0, [UR8+0x14] ;  /* 0x00001408ff007984 */ /* 0x002e620008000800 */
[----:B------:R-:W-:-:S04]  /*4200*/  ULOP3.LUT UR4, UR44, 0xffff, URZ, 0xc0, !UPT ;  /* 0x0000ffff2c047892 */ /* 0x000fc8000f8ec0ff */
[----:B------:R-:W-:-:S04]  /*4210*/  USHF.R.U32.HI UR4, URZ, 0x5, UR4 ;  /* 0x00000005ff047899 */ /* 0x000fc80008011604 */
[----:B------:R-:W-:Y:S02]  /*4220*/  USHF.L.U32 UR5, UR5, UR4, URZ ;  /* 0x0000000405057299 */ /* 0x000fe400080006ff */
[----:B------:R-:W-:-:S04]  /*4230*/  USHF.L.U32 UR4, UR6, UR4, URZ ;  /* 0x0000000406047299 */ /* 0x000fc800080006ff */
[----:B-1----:R-:W-:-:S04]  /*4240*/  LOP3.LUT R0, R0, UR5, RZ, 0xc0, !PT ;  /* 0x0000000500007c12 */ /* 0x002fc8000f8ec0ff */
[----:B------:R-:W-:-:S13]  /*4250*/  ISETP.NE.AND P0, PT, R0, UR5, PT ;  /* 0x0000000500007c0c */ /* 0x000fda000bf05270 */
[----:B------:R-:W-:Y:S05]  /*4260*/  @P0 BRA `(.L_x_82) ;  /* 0x0000000000580947 */ /* 0x000fea0003800000 */
[----:B------:R-:W1:Y:S02]  /*4270*/  LDS R0, [UR8+0x18] ;  /* 0x00001808ff007984 */ /* 0x000e640008000800 */
[----:B-1----:R-:W-:-:S04]  /*4280*/  LOP3.LUT R0, R0, UR4, RZ, 0xc0, !PT ;  /* 0x0000000400007c12 */ /* 0x002fc8000f8ec0ff */
[----:B------:R-:W-:-:S13]  /*4290*/  ISETP.NE.AND P0, PT, R0, UR4, PT ;  /* 0x0000000400007c0c */ /* 0x000fda000bf05270 */
[----:B------:R-:W-:Y:S05]  /*42a0*/  @P0 BRA `(.L_x_83) ;  /* 0x00000000003c0947 */ /* 0x000fea0003800000 */
[----:B------:R-:W1:Y:S01]  /*42b0*/  S2R R2, SR_LANEID ;  /* 0x0000000000027919 */ /* 0x000e620000000000 */
[----:B------:R-:W-:-:S06]  /*42c0*/  ULOP3.LUT UR5, URZ, UR5, URZ, 0x33, !UPT ;  /* 0x00000005ff057292 */ /* 0x000fcc000f8e33ff */
[----:B------:R-:W-:-:S04]  /*42d0*/  IMAD.U32 R0, RZ, RZ, UR5 ;  /* 0x00000005ff007e24 */ /* 0x000fc8000f8e00ff */
[----:B------:R2:W4:Y:S02]  /*42e0*/  REDUX UR7, R0 ;  /* 0x00000000000773c4 */ /* 0x0005240000000000 */
[----:B------:R1:W-:Y:S01]  /*42f0*/  UTCATOMSWS.AND URZ, UR5 ;  /* 0x0000000500ff79e3 */ /* 0x0003e20008000000 */
[----:B--2---:R-:W-:Y:S01]  /*4300*/  LOP3.LUT R0, RZ, UR4, RZ, 0x33, !PT ;  /* 0x00000004ff007c12 */ /* 0x004fe2000f8e33ff */
[----:B------:R-:W-:Y:S02]  /*4310*/  VOTEU.ANY UR4, UPT, PT ;  /* 0x0000000000047886 */ /* 0x000fe400038e0100 */
[----:B------:R-:W-:Y:S02]  /*4320*/  UFLO.U32 UR4, UR4 ;  /* 0x00000004000472bd */ /* 0x000fe400080e0000 */
[----:B------:R-:W2:Y:S04]  /*4330*/  REDUX UR6, R0 ;  /* 0x00000000000673c4 */ /* 0x000ea80000000000 */
[----:B-1----:R-:W-:-:S02]  /*4340*/  ISETP.EQ.U32.AND P0, PT, R2, UR4, PT ;  /* 0x0000000402007c0c */ /* 0x002fc4000bf02070 */
[----:B----4-:R-:W-:-:S11]  /*4350*/  MOV R2, UR7 ;  /* 0x0000000700027c02 */ /* 0x010fd60008000f00 */
[----:B------:R1:W-:Y:S01]  /*4360*/  @P0 ATOMS.AND RZ, [UR8+0x14], R2 ;  /* 0x00001402ffff098c */ /* 0x0003e2000a800008 */
[----:B--2---:R-:W-:-:S05]  /*4370*/  IMAD.U32 R0, RZ, RZ, UR6 ;  /* 0x00000006ff007e24 */ /* 0x004fca000f8e00ff */
[----:B------:R1:W-:Y:S01]  /*4380*/  @P0 ATOMS.AND RZ, [UR8+0x18], R0 ;  /* 0x00001800ffff098c */ /* 0x0003e2000a800008 */
[----:B------:R-:W-:Y:S05]  /*4390*/  BRA `(.L_x_84) ;  /* 0x0000000000147947 */ /* 0x000fea0003800000 */
.L_x_83:
[----:B------:R-:W-:Y:S02]  /*43a0*/  MOV R2, 0x43c0 ;  /* 0x000043c000027802 */ /* 0x000fe40000000f00 */
[----:B---3-5:R-:W-:Y:S05]  /*43b0*/  CALL.REL.NOINC `($__internal_0_$__cuda_sm10x_tcgen05_guardrail_trap_col_being_dealloced_not_returned_by_alloc) ;  /* 0x0000006800287944 */ /* 0x028fea0003c00000 */
[----:B------:R-:W-:Y:S05]  /*43c0*/  BRA `(.L_x_84) ;  /* 0x0000000000087947 */ /* 0x000fea0003800000 */
.L_x_82:
[----:B------:R-:W-:Y:S02]  /*43d0*/  MOV R2, 0x43f0 ;  /* 0x000043f000027802 */ /* 0x000fe40000000f00 */
[----:B---3-5:R-:W-:Y:S05]  /*43e0*/  CALL.REL.NOINC `($__internal_2_$__cuda_sm10x_tcgen05_guardrail_trap_unallocated_columns_being_dealloced) ;  /* 0x0000006800347944 */ /* 0x028fea0003c00000 */
.L_x_84:
[----:B------:R-:W-:Y:S01]  /*43f0*/  NOP ;  /* 0x0000000000007918 */ /* 0x000fe20000000000 */
[----:B------:R-:W-:Y:S05]  /*4400*/  EXIT ;  /* 0x000000000000794d */ /* 0x000fea0003800000 */
.L_x_55:
[----:B------:R-:W-:-:S09]  /*4410*/  UISETP.NE.OR UP0, UPT, UR18, 0x3, !UP3 ;  /* 0x000000031200788c */ /* 0x000fd2000df05670 */
[----:B------:R-:W-:Y:S05]  /*4420*/  BRA.U UP0, `(.L_x_85) ;  /* 0x0000001100b87547 */ /* 0x000fea000b800000 */
[----:B------:R-:W1:Y:S01]  /*4430*/  LDCU UR37, c[0x0][0x370] ;  /* 0x00006e00ff2577ac */ /* 0x000e620008000800 */
[----:B------:R-:W2:Y:S01]  /*4440*/  LDC.64 R16, c[0x0][0x348] ;  /* 0x0000d200ff107b82 */ /* 0x000ea20000000a00 */
[----:B------:R-:W-:Y:S02]  /*4450*/  HFMA2 R13, -RZ, RZ, 0, 0 ;  /* 0x00000000ff0d7431 */ /* 0x000fe400000001ff */
[----:B------:R-:W-:Y:S01]  /*4460*/  IMAD.MOV.U32 R15, RZ, RZ, 0x1 ;  /* 0x00000001ff0f7424 */ /* 0x000fe200078e00ff */
[----:B------:R-:W1:Y:S01]  /*4470*/  LDCU.128 UR48, c[0x0][0xb10] ;  /* 0x00016200ff3077ac */ /* 0x000e620008000c00 */
[----:B------:R-:W-:Y:S01]  /*4480*/  IMAD.MOV.U32 R14, RZ, RZ, RZ ;  /* 0x000000ffff0e7224 */ /* 0x000fe200078e00ff */
[----:B------:R-:W-:Y:S01]  /*4490*/  MOV R7, 0x1000 ;  /* 0x0000100000077802 */ /* 0x000fe20000000f00 */
[----:B------:R-:W3:Y:S01]  /*44a0*/  LDCU UR31, c[0x0][0x374] ;  /* 0x00006e80ff1f77ac */ /* 0x000ee20008000800 */
[----:B------:R-:W4:Y:S01]  /*44b0*/  LDC.64 R2, c[0x0][0x888] ;  /* 0x00022200ff027b82 */ /* 0x000f220000000a00 */
[----:B------:R-:W3:Y:S01]  /*44c0*/  LDCU UR15, c[0x0][0xb0c] ;  /* 0x00016180ff0f77ac */ /* 0x000ee20008000800 */
[----:B------:R-:W2:Y:S06]  /*44d0*/  LDCU UR53, c[0x0][0xb20] ;  /* 0x00016400ff3577ac */ /* 0x000eac0008000800 */
[----:B------:R-:W4:Y:S01]  /*44e0*/  LDC.64 R4, c[0x0][0x890] ;  /* 0x00022400ff047b82 */ /* 0x000f220000000a00 */
[----:B------:R-:W2:Y:S01]  /*44f0*/  LDCU UR4, c[0x0][0xb30] ;  /* 0x00016600ff0477ac */ /* 0x000ea20008000800 */
[----:B------:R-:W-:Y:S01]  /*4500*/  UMOV UR21, 0x400 ;  /* 0x0000040000157882 */ /* 0x000fe20000000000 */
[----:B-1----:R-:W-:-:S02]  /*4510*/  UIMAD.WIDE.U32 UR6, UR37, UR48, URZ ;  /* 0x00000030250672a5 */ /* 0x002fc4000f8e00ff */
[----:B---3--:R-:W-:Y:S02]  /*4520*/  UIMAD.WIDE.U32 UR8, UR31, UR51, URZ ;  /* 0x000000331f0872a5 */ /* 0x008fe4000f8e00ff */
[----:B------:R-:W-:Y:S02]  /*4530*/  ULEA UR21, UR46, UR21, 0x18 ;  /* 0x000000152e157291 */ /* 0x000fe4000f8ec0ff */
[----:B------:R-:W-:Y:S02]  /*4540*/  UPLOP3.LUT UP2, UPT, UPT, UPT, UPT, 0x40, 0x4 ;  /* 0x000000000004789c */ /* 0x000fe40003f4e870 */
[----:B------:R-:W-:Y:S01]  /*4550*/  UIADD3 UR38, UPT, UPT, UR21, 0x58, URZ ;  /* 0x0000005815267890 */ /* 0x000fe2000fffe0ff */
[----:B------:R-:W-:Y:S01]  /*4560*/  UMOV UR6, UR7 ;  /* 0x0000000700067c82 */ /* 0x000fe20008000000 */
[----:B------:R-:W-:Y:S01]  /*4570*/  UMOV UR39, UR9 ;  /* 0x0000000900277c82 */ /* 0x000fe20008000000 */
[----:B------:R-:W-:Y:S02]  /*4580*/  UISETP.GE.AND UP0, UPT, UR45, 0x1, UPT ;  /* 0x000000012d00788c */ /* 0x000fe4000bf06270 */
[----:B------:R-:W-:Y:S01]  /*4590*/  UISETP.NE.AND UP4, UPT, UR45, 0x1, UPT ;  /* 0x000000012d00788c */ /* 0x000fe2000bf85270 */
[----:B------:R-:W1:Y:S01]  /*45a0*/  LDCU.64 UR22, c[0x0][0xb28] ;  /* 0x00016500ff1677ac */ /* 0x000e620008000a00 */
[----:B------:R-:W-:-:S02]  /*45b0*/  UISETP.NE.AND UP6, UPT, UR15, 0x1, UPT ;  /* 0x000000010f00788c */ /* 0x000fc4000bfc5270 */
[----:B------:R-:W-:Y:S02]  /*45c0*/  UISETP.NE.AND UP5, UPT, UR50, 0x1, UPT ;  /* 0x000000013200788c */ /* 0x000fe4000bfa5270 */
[----:B------:R-:W-:Y:S02]  /*45d0*/  UIADD3 UR41, UPT, UPT, UR21, 0x40, URZ ;  /* 0x0000004015297890 */ /* 0x000fe4000fffe0ff */
[----:B------:R-:W-:Y:S02]  /*45e0*/  UIADD3 UR33, UPT, UPT, UR21, 0x48, URZ ;  /* 0x0000004815217890 */ /* 0x000fe4000fffe0ff */
[----:B------:R-:W-:Y:S02]  /*45f0*/  UIADD3 UR25, UPT, UPT, UR21, 0x50, URZ ;  /* 0x0000005015197890 */ /* 0x000fe4000fffe0ff */
[----:B------:R-:W-:Y:S02]  /*4600*/  UPRMT UR38, UR46, 0x654, UR38 ;  /* 0x000006542e267896 */ /* 0x000fe40008000026 */
[----:B------:R-:W-:-:S02]  /*4610*/  USHF.R.U32.HI UR47, URZ, UR49, UR6 ;  /* 0x00000031ff2f7299 */ /* 0x000fc40008011606 */
[----:B--2---:R-:W-:Y:S02]  /*4620*/  USHF.R.U32.HI UR39, URZ, UR53, UR39 ;  /* 0x00000035ff277299 */ /* 0x004fe40008011627 */
[----:B------:R-:W-:-:S11]  /*4630*/  UISETP.NE.AND UP3, UPT, UR4, 0x1, UPT ;  /* 0x000000010400788c */ /* 0x000fd6000bf65270 */
.L_x_96:
[C---:B------:R-:W-:Y:S02]  /*4640*/  LEA R12, R14.reuse, UR21, 0x3 ;  /* 0x000000150e0c7c11 */ /* 0x040fe4000f8e18ff */
[----:B------:R-:W-:Y:S02]  /*4650*/  SHF.L.U32 R0, R13, 0x1f, RZ ;  /* 0x0000001f0d007819 */ /* 0x000fe400000006ff */
[----:B------:R-:W-:Y:S02]  /*4660*/  LEA R8, R14, UR21, 0x4 ;  /* 0x000000150e087c11 */ /* 0x000fe4000f8e20ff */
[----:B--2---:R-:W2:Y:S02]  /*4670*/  SYNCS.PHASECHK.TRANS64.TRYWAIT P0, [R12+URZ+0x90], R0 ;  /* 0x000090000c0075a7 */ /* 0x004ea400080011ff */
[----:B--2---:R-:W-:Y:S05]  /*4680*/  @!P0 BRA `(.L_x_86) ;  /* 0x0000006000288947 */ /* 0x004fea0003800000 */
.L_x_173:
[----:B------:R-:W3:Y:S01]  /*4690*/  LDS.128 R8, [R8+0x120] ;  /* 0x0001200008087984 */ /* 0x000ee20000000c00 */
[----:B------:R-:W-:Y:S01]  /*46a0*/  UISETP.GE.AND UP0, UPT, UR45, 0x1, UPT ;  /* 0x000000012d00788c */ /* 0x000fe2000bf06270 */
[----:B------:R-:W-:Y:S01]  /*46b0*/  @!PT LDS RZ, [RZ] ;  /* 0x00000000fffff984 */ /* 0x000fe20000000800 */
[----:B------:R-:W-:Y:S01]  /*46c0*/  @!PT LDS RZ, [RZ] ;  /* 0x00000000fffff984 */ /* 0x000fe20000000800 */
[----:B------:R-:W-:Y:S01]  /*46d0*/  @!PT LDS RZ, [RZ] ;  /* 0x00000000fffff984 */ /* 0x000fe20000000800 */
[----:B------:R-:W-:Y:S01]  /*46e0*/  @!PT LDS RZ, [RZ] ;  /* 0x00000000fffff984 */ /* 0x000fe20000000800 */
[----:B------:R1:W-:Y:S06]  /*46f0*/  MEMBAR.ALL.CTA ;  /* 0x0000000000007992 */ /* 0x0003ec0000008000 */
[----:B-1----:R-:W1:Y:S01]  /*4700*/  FENCE.VIEW.ASYNC.S ;  /* 0x00000000000073c6 */ /* 0x002e620000000000 */
[----:B---3--:R-:W-:Y:S11]  /*4710*/  LOP3.LUT P0, RZ, R10, 0x1, RZ, 0xc0, !PT ;  /* 0x000000010aff7812 */ /* 0x008ff6000780c0ff */
[----:B------:R-:W-:Y:S02]  /*4720*/  @!UPT UIADD3 URZ, UPT, UPT, URZ, URZ, URZ ;  /* 0x000000fffffff290 */ /* 0x000fe4000fffe0ff */
[----:B-1----:R-:W-:Y:S01]  /*4730*/  VOTEU.ANY UP1, P0 ;  /* 0x0000000000ff7886 */ /* 0x002fe20000020100 */
[----:B------:R-:W-:Y:S11]  /*4740*/  PLOP3.LUT P0, PT, PT, PT, UP1, 0x80, 0x8 ;  /* 0x000000000008781c */ /* 0x000ff60003f0f018 */
[----:B------:R-:W-:Y:S02]  /*4750*/  @!UPT UIADD3 URZ, UPT, UPT, URZ, URZ, URZ ;  /* 0x000000fffffff290 */ /* 0x000fe4000fffe0ff */
[----:B--2---:R-:W-:Y:S02]  /*4760*/  @P0 SHF.R.U32.HI R0, RZ, 0x10, R9 ;  /* 0x00000010ff000819 */ /* 0x004fe40000011609 */
[----:B------:R-:W-:Y:S02]  /*4770*/  @P0 MOV R6, R8 ;  /* 0x0000000800060202 */ /* 0x000fe40000000f00 */
[----:B------:R-:W-:Y:S01]  /*4780*/  @P0 R2UR UR4, R0 ;  /* 0x00000000000402ca */ /* 0x000fe200000e0000 */
[----:B------:R-:W-:Y:S01]  /*4790*/  VIADD R0, R12, 0xa0 ;  /* 0x000000a00c007836 */ /* 0x000fe20000000000 */
[----:B------:R-:W-:Y:S02]  /*47a0*/  @P0 LOP3.LUT R8, R9, 0xffff, RZ, 0xc0, !PT ;  /* 0x0000ffff09080812 */ /* 0x000fe400078ec0ff */
[----:B------:R-:W-:Y:S02]  /*47b0*/  @P0 R2UR UR6, R6 ;  /* 0x00000000060602ca */ /* 0x000fe400000e0000 */
[----:B------:R-:W-:Y:S02]  /*47c0*/  PRMT R0, RZ, 0x654, R0 ;  /* 0x00000654ff007816 */ /* 0x000fe40000000000 */
[----:B------:R-:W-:Y:S02]  /*47d0*/  @P0 R2UR UR5, R8 ;  /* 0x00000000080502ca */ /* 0x000fe400000e0000 */
[----:B------:R1:W-:Y:S03]  /*47e0*/  SYNCS.ARRIVE.TRANS64.RED.A1T0 RZ, [R0+URZ], RZ ;  /* 0x000000ff00ff79a7 */ /* 0x0003e600081004ff */
[----:B------:R-:W-:Y:S04]  /*47f0*/  @UP1 UMOV UR29, UR4 ;  /* 0x00000004001d1c82 */ /* 0x000fe80008000000 */
[----:B------:R-:W-:Y:S04]  /*4800*/  @UP1 UMOV UR14, UR6 ;  /* 0x00000006000e1c82 */ /* 0x000fe80008000000 */
[----:B------:R-:W-:Y:S01]  /*4810*/  @UP1 UMOV UR13, UR5 ;  /* 0x00000005000d1c82 */ /* 0x000fe20008000000 */
[----:B------:R-:W-:Y:S05]  /*4820*/  BRA.U !UP0, `(.L_x_87) ;  /* 0x0000000108a47547 */ /* 0x000fea000b800000 */
[----:B------:R-:W-:Y:S02]  /*4830*/  UIMAD.WIDE.U32 UR16, UR13, UR51, URZ ;  /* 0x000000330d1072a5 */ /* 0x000fe4000f8e00ff */
[----:B------:R-:W-:Y:S02]  /*4840*/  UIMAD.WIDE.U32 UR18, UR14, UR48, URZ ;  /* 0x000000300e1272a5 */ /* 0x000fe4000f8e00ff */
[----:B------:R-:W-:Y:S02]  /*4850*/  USEL UR4, UR31, UR39, !UP5 ;  /* 0x000000271f047287 */ /* 0x000fe4000e800000 */
[----:B------:R-:W-:Y:S02]  /*4860*/  USEL UR7, UR37, UR47, !UP6 ;  /* 0x0000002f25077287 */ /* 0x000fe4000f000000 */
[----:B------:R-:W-:Y:S02]  /*4870*/  UIMAD.WIDE.U32 UR8, UR4, UR22, URZ ;  /* 0x00000016040872a5 */ /* 0x000fe4000f8e00ff */
[----:B------:R-:W-:Y:S01]  /*4880*/  UIMAD.WIDE.U32 UR10, UR7, UR22, URZ ;  /* 0x00000016070a72a5 */ /* 0x000fe2000f8e00ff */
[----:B------:R-:W-:Y:S02]  /*4890*/  UMOV UR5, UR17 ;  /* 0x0000001100057c82 */ /* 0x000fe40008000000 */
[----:B------:R-:W-:Y:S03]  /*48a0*/  USHF.R.U32.HI UR6, URZ, UR53, UR5 ;  /* 0x00000035ff067299 */ /* 0x000fe60008011605 */
[----:B------:R-:W-:Y:S01]  /*48b0*/  UMOV UR5, UR19 ;  /* 0x0000001300057c82 */ /* 0x000fe20008000000 */
[----:B------:R-:W-:Y:S02]  /*48c0*/  USEL UR6, UR13, UR6, !UP5 ;  /* 0x000000060d067287 */ /* 0x000fe4000e800000 */
[----:B------:R-:W-:Y:S03]  /*48d0*/  USHF.R.U32.HI UR12, URZ, UR49, UR5 ;  /* 0x00000031ff0c7299 */ /* 0x000fe60008011605 */
[----:B------:R-:W-:Y:S02]  /*48e0*/  UMOV UR5, UR9 ;  /* 0x0000000900057c82 */ /* 0x000fe40008000000 */
[----:B------:R-:W-:Y:S03]  /*48f0*/  @UP4 USHF.R.U32.HI UR4, URZ, UR23, UR5 ;  /* 0x00000017ff044299 */ /* 0x000fe60008011605 */
[----:B------:R-:W-:Y:S01]  /*4900*/  UMOV UR5, UR11 ;  /* 0x0000000b00057c82 */ /* 0x000fe20008000000 */
[----:B------:R-:W-:Y:S02]  /*4910*/  UIMAD UR4, UR45, UR4, URZ ;  /* 0x000000042d0472a4 */ /* 0x000fe4000f8e02ff */
[----:B------:R-:W-:Y:S02]  /*4920*/  @UP4 USHF.R.U32.HI UR7, URZ, UR23, UR5 ;  /* 0x00000017ff074299 */ /* 0x000fe40008011605 */
[----:B------:R-:W-:Y:S02]  /*4930*/  UIMAD.WIDE.U32 UR10, UR6, UR22, URZ ;  /* 0x00000016060a72a5 */ /* 0x000fe4000f8e00ff */
[----:B------:R-:W-:Y:S02]  /*4940*/  USEL UR5, UR14, UR12, !UP6 ;  /* 0x0000000c0e057287 */ /* 0x000fe4000f000000 */
[----:B------:R-:W-:Y:S02]  /*4950*/  UIMAD UR8, UR45, UR7, URZ ;  /* 0x000000072d0872a4 */ /* 0x000fe4000f8e02ff */
[----:B------:R-:W-:Y:S03]  /*4960*/  UISETP.GE.AND UP0, UPT, UR6, UR4, UPT ;  /* 0x000000040600728c */ /* 0x000fe6000bf06270 */
[----:B------:R-:W-:Y:S01]  /*4970*/  UMOV UR4, UR11 ;  /* 0x0000000b00047c82 */ /* 0x000fe20008000000 */
[----:B------:R-:W-:Y:S02]  /*4980*/  UISETP.GE.OR UP0, UPT, UR5, UR8, UP0 ;  /* 0x000000080500728c */ /* 0x000fe40008706670 */
[----:B------:R-:W-:Y:S02]  /*4990*/  USHF.R.U32.HI UR4, URZ, UR23, UR4 ;  /* 0x00000017ff047299 */ /* 0x000fe40008011604 */
[----:B------:R-:W-:Y:S02]  /*49a0*/  UIMAD.WIDE.U32 UR8, UR5, UR22, URZ ;  /* 0x00000016050872a5 */ /* 0x000fe4000f8e00ff */
[----:B------:R-:W-:Y:S04]  /*49b0*/  USEL UR10, UR6, UR4, !UP4 ;  /* 0x00000004060a7287 */ /* 0x000fe8000e000000 */
[----:B------:R-:W-:Y:S01]  /*49c0*/  UIADD3 UR11, UPT, UPT, -UR10, URZ, URZ ;  /* 0x000000ff0a0b7290 */ /* 0x000fe2000fffe1ff */
[----:B------:R-:W-:Y:S02]  /*49d0*/  @!UP0 UMOV UR4, UR9 ;  /* 0x0000000900048c82 */ /* 0x000fe40008000000 */
[----:B------:R-:W-:Y:S02]  /*49e0*/  @!UP0 USHF.R.U32.HI UR4, URZ, UR23, UR4 ;  /* 0x00000017ff048299 */ /* 0x000fe40008011604 */
[----:B------:R-:W-:Y:S02]  /*49f0*/  UIMAD UR8, UR45, UR11, UR6 ;  /* 0x0000000b2d0872a4 */ /* 0x000fe4000f8e0206 */
[----:B------:R-:W-:Y:S04]  /*4a00*/  @!UP0 USEL UR4, UR5, UR4, !UP4 ;  /* 0x0000000405048287 */ /* 0x000fe8000e000000 */
[----:B------:R-:W-:Y:S02]  /*4a10*/  @!UP0 UIMAD UR7, UR7, UR8, UR4 ;  /* 0x00000008070782a4 */ /* 0x000fe4000f8e0204 */
[----:B------:R-:W-:Y:S02]  /*4a20*/  @!UP0 UIADD3 UR9, UPT, UPT, UR10, -UR4, URZ ;  /* 0x800000040a098290 */ /* 0x000fe4000fffe0ff */
[----:B------:R-:W-:Y:S02]  /*4a30*/  UIADD3 UR8, UPT, UPT, -UR6, URZ, URZ ;  /* 0x000000ff06087290 */ /* 0x000fe4000fffe1ff */
[----:B------:R-:W-:Y:S02]  /*4a40*/  UIADD3 UR4, UPT, UPT, -UR5, URZ, URZ ;  /* 0x000000ff05047290 */ /* 0x000fe4000fffe1ff */
[----:B------:R-:W-:Y:S03]  /*4a50*/  @!UP0 UIMAD UR6, UR9, UR45, UR5 ;  /* 0x0000002d090682a4 */ /* 0x000fe6000f8e0205 */
[----:B------:R-:W-:Y:S01]  /*4a60*/  @!UP0 UMOV UR5, UR7 ;  /* 0x0000000700058c82 */ /* 0x000fe20008000000 */
[----:B------:R-:W-:Y:S02]  /*4a70*/  UIMAD UR7, UR15, UR4, UR14 ;  /* 0x000000040f0772a4 */ /* 0x000fe4000f8e020e */
[----:B------:R-:W-:Y:S02]  /*4a80*/  UIMAD UR4, UR50, UR8, UR13 ;  /* 0x00000008320472a4 */ /* 0x000fe4000f8e020d */
[----:B------:R-:W-:Y:S02]  /*4a90*/  UIMAD UR14, UR5, UR15, UR7 ;  /* 0x0000000f050e72a4 */ /* 0x000fe4000f8e0207 */
[----:B------:R-:W-:Y:S11]  /*4aa0*/  UIMAD UR13, UR6, UR50, UR4 ;  /* 0x00000032060d72a4 */ /* 0x000ff6000f8e0204 */
[----:B------:R-:W-:Y:S01]  /*4ab0*/  @!UPT UIADD3 URZ, UPT, UPT, URZ, URZ, URZ ;  /* 0x000000fffffff290 */ /* 0x000fe2000fffe0ff */
.L_x_87:
[----:B------:R-:W2:Y:S01]  /*4ac0*/  @!UP3 LDCU.128 UR8, c[0x0][0xb10] ;  /* 0x00016200ff08b7ac */ /* 0x000ea20008000c00 */
[C---:B----4-:R-:W-:Y:S02]  /*4ad0*/  ISETP.NE.U32.AND P1, PT, R4.reuse, RZ, PT ;  /* 0x000000ff0400720c */ /* 0x050fe40003f25070 */
[----:B------:R-:W-:Y:S02]  /*4ae0*/  ISETP.NE.U32.AND P0, PT, R4, RZ, PT ;  /* 0x000000ff0400720c */ /* 0x000fe40003f05070 */
[C---:B------:R-:W-:Y:S02]  /*4af0*/  ISETP.NE.AND.EX P1, PT, R5.reuse, RZ, PT, P1 ;  /* 0x000000ff0500720c */ /* 0x040fe40003f25310 */
[----:B------:R-:W-:Y:S01]  /*4b00*/  ISETP.NE.AND.EX P0, PT, R5, RZ, PT, P0 ;  /* 0x000000ff0500720c */ /* 0x000fe20003f05300 */
[----:B------:R-:W3:Y:S01]  /*4b10*/  @!UP3 LDCU UR5, c[0x0][0xb0c] ;  /* 0x00016180ff05b7ac */ /* 0x000ee20008000800 */
[----:B------:R-:W-:Y:S01]  /*4b20*/  SHF.L.U32 R9, R15, 0x1f, RZ ;  /* 0x0000001f0f097819 */ /* 0x000fe200000006ff */
[----:B------:R-:W-:Y:S02]  /*4b30*/  USHF.L.U32 UR42, UR30, 0x8, URZ ;  /* 0x000000081e2a7899 */ /* 0x000fe400080006ff */
[----:B------:R-:W-:Y:S02]  /*4b40*/  USHF.L.U32 UR43, UR20, 0x6, URZ ;  /* 0x00000006142b7899 */ /* 0x000fe400080006ff */
[----:B--2---:R-:W-:Y:S07]  /*4b50*/  UIMAD.WIDE.U32 UR6, UR14, UR8, URZ ;  /* 0x000000080e0672a5 */ /* 0x004fee000f8e00ff */
[----:B------:R-:W-:Y:S01]  /*4b60*/  @!UP3 UMOV UR4, UR7 ;  /* 0x000000070004bc82 */ /* 0x000fe20008000000 */
[----:B---3--:R-:W-:Y:S02]  /*4b70*/  @!UP3 UISETP.NE.AND UP0, UPT, UR5, 0x1, UPT ;  /* 0x000000010500b88c */ /* 0x008fe4000bf05270 */
[----:B------:R-:W-:Y:S02]  /*4b80*/  @!UP3 USHF.R.U32.HI UR4, URZ, UR9, UR4 ;  /* 0x00000009ff04b299 */ /* 0x000fe40008011604 */
[----:B------:R-:W-:Y:S02]  /*4b90*/  UIMAD.WIDE.U32 UR6, UR13, UR11, URZ ;  /* 0x0000000b0d0672a5 */ /* 0x000fe4000f8e00ff */
[----:B------:R-:W-:Y:S02]  /*4ba0*/  @!UP3 USEL UR8, UR14, UR4, !UP0 ;  /* 0x000000040e08b287 */ /* 0x000fe4000c000000 */
[----:B------:R-:W-:Y:S03]  /*4bb0*/  @!UP3 UISETP.NE.AND UP0, UPT, UR10, 0x1, UPT ;  /* 0x000000010a00b88c */ /* 0x000fe6000bf05270 */
[----:B------:R-:W-:Y:S02]  /*4bc0*/  @!UP3 UMOV UR6, UR7 ;  /* 0x000000070006bc82 */ /* 0x000fe40008000000 */
[----:B------:R-:W2:Y:S02]  /*4bd0*/  @!UP3 LDCU UR4, c[0x0][0xb20] ;  /* 0x00016400ff04b7ac */ /* 0x000ea40008000800 */
[----:B--2---:R-:W-:Y:S04]  /*4be0*/  @!UP3 USHF.R.U32.HI UR6, URZ, UR4, UR6 ;  /* 0x00000004ff06b299 */ /* 0x004fe80008011606 */
[----:B------:R-:W-:Y:S04]  /*4bf0*/  @!UP3 USEL UR6, UR13, UR6, !UP0 ;  /* 0x000000060d06b287 */ /* 0x000fe8000c000000 */
[----:B------:R-:W-:Y:S02]  /*4c00*/  @!UP3 UIADD3 UR4, UPT, UPT, -UR8, UR6, URZ ;  /* 0x000000060804b290 */ /* 0x000fe4000fffe1ff */
[----:B------:R-:W-:Y:S02]  /*4c10*/  @!UP3 UIADD3 UR6, UPT, UPT, UR8, -UR6, URZ ;  /* 0x800000060806b290 */ /* 0x000fe4000fffe0ff */
[----:B------:R-:W-:Y:S02]  /*4c20*/  @!UP3 UIMAD UR14, UR4, UR5, UR14 ;  /* 0x00000005040eb2a4 */ /* 0x000fe4000f8e020e */
[----:B------:R-:W-:Y:S01]  /*4c30*/  @!UP3 UIMAD UR13, UR6, UR10, UR13 ;  /* 0x0000000a060db2a4 */ /* 0x000fe2000f8e020d */
[----:B------:R-:W-:Y:S11]  /*4c40*/  BRA.U UP2, `(.L_x_88) ;  /* 0x0000000102107547 */ /* 0x000ff6000b800000 */
[----:B------:R-:W-:Y:S04]  /*4c50*/  MOV R6, UR52 ;  /* 0x0000003400067c02 */ /* 0x000fe80008000f00 */
[----:B------:R-:W-:Y:S04]  /*4c60*/  SHF.L.U32 R6, R6, 0x1f, RZ ;  /* 0x0000001f06067819 */ /* 0x000fe800000006ff */
[----:B------:R-:W2:Y:S02]  /*4c70*/  SYNCS.PHASECHK.TRANS64.TRYWAIT P2, [UR21+0x88], R6 ;  /* 0x00008806ff0075a7 */ /* 0x000ea40008041115 */
[----:B--2---:R-:W-:Y:S05]  /*4c80*/  @!P2 BRA `(.L_x_89) ;  /* 0x0000005800bca947 */ /* 0x004fea0003800000 */
.L_x_88:
[----:B------:R-:W-:Y:S05]  /*4c90*/  @!P1 BRA `(.L_x_90) ;  /* 0x0000000000309947 */ /* 0x000fea0003800000 */
[----:B------:R-:W-:Y:S01]  /*4ca0*/  ISETP.NE.U32.AND P1, PT, R2, RZ, PT ;  /* 0x000000ff0200720c */ /* 0x000fe20003f25070 */
[----:B------:R-:W2:Y:S01]  /*4cb0*/  LDCU.64 UR4, c[0x0][0x358] ;  /* 0x00006b00ff0477ac */ /* 0x000ea20008000a00 */
[----:B------:R-:W-:Y:S02]  /*4cc0*/  IMAD.MOV.U32 R76, RZ, RZ, 0x1 ;  /* 0x00000001ff4c7424 */ /* 0x000fe400078e00ff */
[----:B------:R-:W-:Y:S11]  /*4cd0*/  ISETP.NE.AND.EX P1, PT, R3, RZ, PT, P1 ;  /* 0x000000ff0300720c */ /* 0x000ff60003f25310 */
[----:B------:R-:W-:Y:S02]  /*4ce0*/  @!UPT UIADD3 URZ, UPT, UPT, URZ, URZ, URZ ;  /* 0x000000fffffff290 */ /* 0x000fe4000fffe0ff */
[----:B------:R-:W3:Y:S01]  /*4cf0*/  @P1 LDC.64 R10, c[0x0][0x888] ;  /* 0x00022200ff0a1b82 */ /* 0x000ee20000000a00 */
[----:B-1----:R-:W-:Y:S04]  /*4d00*/  @P1 IMAD R0, R4, UR36, RZ ;  /* 0x0000002404001c24 */ /* 0x002fe8000f8e02ff */
[----:B---3--:R-:W-:Y:S04]  /*4d10*/  @P1 IMAD.WIDE R10, R0, 0x4, R10 ;  /* 0x00000004000a1825 */ /* 0x008fe800078e020a */
[----:B------:R-:W-:Y:S01]  /*4d20*/  HFMA2 R0, -RZ, RZ, 0, 5.9604644775390625e-08 ;  /* 0x00000001ff007431 */ /* 0x000fe200000001ff */
[----:B--2--5:R2:W5:Y:S04]  /*4d30*/  @P1 LDG.E R40, desc[UR4][R10.64] ;  /* 0x000000040a281981 */ /* 0x024568000c1e1900 */
[----:B------:R-:W-:Y:S01]  /*4d40*/  @!P1 PRMT R76, R0, 0x7610, R76 ;  /* 0x00007610004c9816 */ /* 0x000fe2000000004c */
[----:B--2---:R-:W3:Y:S06]  /*4d50*/  @!P1 LDC R40, c[0x0][0x880] ;  /* 0x00022000ff289b82 */ /* 0x004eec0000000800 */
.L_x_90:
[----:B---3-5:R-:W-:Y:S01]  /*4d60*/  @!P0 ISETP.EQ.AND P1, PT, R40, RZ, PT ;  /* 0x000000ff2800820c */ /* 0x028fe20003f22270 */
[----:B------:R-:W-:Y:S01]  /*4d70*/  @!UPT UIADD3 URZ, UPT, UPT, URZ, URZ, URZ ;  /* 0x000000fffffff290 */ /* 0x000fe2000fffe0ff */
[----:B------:R-:W-:Y:S11]  /*4d80*/  @!P0 BRA `(.L_x_91) ;  /* 0x0000000000188947 */ /* 0x000ff60003800000 */
[----:B------:R-:W-:Y:S02]  /*4d90*/  LOP3.LUT P0, RZ, R76, 0xff, RZ, 0xc0, !PT ;  /* 0x000000ff4cff7812 */ /* 0x000fe4000780c0ff */
[----:B------:R-:W-:Y:S04]  /*4da0*/  ISETP.NE.U32.AND P1, PT, R2, RZ, PT ;  /* 0x000000ff0200720c */ /* 0x000fe80003f25070 */
[----:B------:R-:W-:Y:S04]  /*4db0*/  ISETP.NE.AND.EX P1, PT, R3, RZ, PT, P1 ;  /* 0x000000ff0300720c */ /* 0x000fe80003f25310 */
[----:B------:R-:W-:Y:S03]  /*4dc0*/  PLOP3.LUT P1, PT, P1, PT, PT, 0x8, 0x80 ;  /* 0x000000000080781c */ /* 0x000fe60000f2e170 */
[----:B------:R-:W-:Y:S11]  /*4dd0*/  @P0 ISETP.EQ.AND P1, PT, R40, RZ, PT ;  /* 0x000000ff2800020c */ /* 0x000ff60003f22270 */
[----:B------:R-:W-:Y:S02]  /*4de0*/  @!UPT UIADD3 URZ, UPT, UPT, URZ, URZ, URZ ;  /* 0x000000fffffff290 */ /* 0x000fe4000fffe0ff */
.L_x_91:
[----:B------:R-:W2:Y:S01]  /*4df0*/  SYNCS.PHASECHK.TRANS64.TRYWAIT P2, [UR21+0x60], R9 ;  /* 0x00006009ff0075a7 */ /* 0x000ea20008041115 */
[----:B------:R-:W-:Y:S04]  /*4e00*/  ELECT P0, URZ, PT ;  /* 0x0000000000ff782f */ /* 0x000fe80003800000 */
[----:B------:R-:W-:Y:S11]  /*4e10*/  PLOP3.LUT P1, PT, P1, P0, PT, 0xf2, 0x2f ;  /* 0x00000000002f781c */ /* 0x000ff60000f21e72 */
[----:B------:R-:W-:Y:S02]  /*4e20*/  @!UPT UIADD3 URZ, UPT, UPT, URZ, URZ, URZ ;  /* 0x000000fffffff290 */ /* 0x000fe4000fffe0ff */
[----:B------:R-:W-:Y:S05]  /*4e30*/  @!P1 IADD3 R8, P0, PT, R16, 0x580, RZ ;  /* 0x0000058010089810 */ /* 0x000fea0007f1e0ff */
[----:B-1----:R-:W-:Y:S01]  /*4e40*/  @!P1 IMAD.X R6, RZ, RZ, R17, P0 ;  /* 0x000000ffff069224 */ /* 0x002fe200000e0611 */
[----:B--2---:R-:W-:Y:S07]  /*4e50*/  @!P2 BRA `(.L_x_92) ;  /* 0x000000580060a947 */ /* 0x004fee0003800000 */
.L_x_176:
[----:B------:R-:W-:Y:S01]  /*4e60*/  @!P1 R2UR UR5, R8 ;  /* 0x00000000080592ca */ /* 0x000fe200000e0000 */
[----:B------:R-:W-:Y:S01]  /*4e70*/  VOTEU.ALL UP0, P1 ;  /* 0x0000000000ff7886 */ /* 0x000fe20000800000 */
[----:B------:R-:W-:Y:S01]  /*4e80*/  @!P1 R2UR UR4, R6 ;  /* 0x00000000060492ca */ /* 0x000fe200000e0000 */
[----:B------:R-:W-:Y:S01]  /*4e90*/  UMOV UR16, 0x0 ;  /* 0x0000000000107882 */ /* 0x000fe20000000000 */
[----:B------:R-:W-:Y:S01]  /*4ea0*/  UMOV UR17, 0x10000000 ;  /* 0x1000000000117882 */ /* 0x000fe20000000000 */
[----:B------:R-:W-:Y:S01]  /*4eb0*/  UMOV UR44, UR36 ;  /* 0x00000024002c7c82 */ /* 0x000fe20008000000 */
[----:B------:R-:W-:Y:S01]  /*4ec0*/  @!UP0 UIADD3 UR40, UPT, UPT, UR21, 0x200, URZ ;  /* 0x0000020015288890 */ /* 0x000fe2000fffe0ff */
[----:B-1----:R-:W-:Y:S01]  /*4ed0*/  @!P1 IMAD.MOV.U32 R0, RZ, RZ, 0x1000 ;  /* 0x00001000ff009424 */ /* 0x002fe200078e00ff */
[----:B------:R-:W-:Y:S01]  /*4ee0*/  @!UP0 UIADD3 UR10, UPT, UPT, UR42, 0x80, URZ ;  /* 0x000000802a0a8890 */ /* 0x000fe2000fffe0ff */
[----:B------:R-:W-:Y:S01]  /*4ef0*/  @!P1 IADD3 R8, P0, PT, R16, 0x580, RZ ;  /* 0x0000058010089810 */ /* 0x000fe20007f1e0ff */
[----:B------:R-:W-:Y:S01]  /*4f00*/  @!UP0 UIADD3 UR8, UPT, UPT, UR21, 0xa00, URZ ;  /* 0x00000a0015088890 */ /* 0x000fe2000fffe0ff */
[----:B------:R-:W-:Y:S02]  /*4f10*/  VOTEU.ALL UP0, P1 ;  /* 0x0000000000ff7886 */ /* 0x000fe40000800000 */
[----:B------:R-:W-:Y:S01]  /*4f20*/  IMAD.U32 R10, RZ, RZ, UR5 ;  /* 0x00000005ff0a7e24 */ /* 0x000fe2000f8e00ff */
[----:B------:R-:W-:Y:S01]  /*4f30*/  UMOV UR9, UR41 ;  /* 0x0000002900097c82 */ /* 0x000fe20008000000 */
[----:B------:R-:W-:Y:S01]  /*4f40*/  IMAD.U32 R11, RZ, RZ, UR4 ;  /* 0x00000004ff0b7e24 */ /* 0x000fe2000f8e00ff */
[----:B------:R-:W-:Y:S01]  /*4f50*/  UMOV UR11, UR43 ;  /* 0x0000002b000b7c82 */ /* 0x000fe20008000000 */
[----:B------:R-:W-:Y:S01]  /*4f60*/  UMOV UR12, UR36 ;  /* 0x00000024000c7c82 */ /* 0x000fe20008000000 */
[----:B------:R-:W-:Y:S01]  /*4f70*/  @!P1 R2UR UR4, R10 ;  /* 0x000000000a0492ca */ /* 0x000fe200000e0000 */
[----:B------:R-:W-:Y:S01]  /*4f80*/  UPRMT UR6, UR46, 0x654, UR41 ;  /* 0x000006542e067896 */ /* 0x000fe20008000029 */
[----:B------:R-:W-:Y:S01]  /*4f90*/  @!P1 R2UR UR5, R11 ;  /* 0x000000000b0592ca */ /* 0x000fe200000e0000 */
[----:B------:R-:W-:Y:S11]  /*4fa0*/  @!P1 IMAD.X R6, RZ, RZ, R17, P0 ;  /* 0x000000ffff069224 */ /* 0x000ff600000e0611 */
[----:B------:R-:W-:Y:S01]  /*4fb0*/  @!UPT UIADD3 URZ, UPT, UPT, URZ, URZ, URZ ;  /* 0x000000fffffff290 */ /* 0x000fe2000fffe0ff */
[----:B------:R1:W-:Y:S01]  /*4fc0*/  @!UP0 UTMALDG.3D [UR40], [UR4], desc[UR16] ;  /* 0x00001028040085b4 */ /* 0x0003e20008011000 */
[----:B------:R-:W-:Y:S05]  /*4fd0*/  VOTEU.ALL UP0, P1 ;  /* 0x0000000000ff7886 */ /* 0x000fea0000800000 */
[----:B------:R1:W-:Y:S01]  /*4fe0*/  @!UP0 UTMALDG.3D [UR8], [UR4], desc[UR16] ;  /* 0x00001008040085b4 */ /* 0x0003e20008011000 */
[----:B------:R1:W-:Y:S01]  /*4ff0*/  @!P1 SYNCS.ARRIVE.TRANS64.RED.A0TR RZ, [UR21+0x40], R0 ;  /* 0x00004000ffff99a7 */ /* 0x0003e20008300415 */
[----:B------:R-:W-:Y:S01]  /*5000*/  SYNCS.ARRIVE.TRANS64.RED.A1T0 RZ, [UR6], RZ ;  /* 0x000000ffffff79a7 */ /* 0x000fe20008100406 */
[----:B------:R-:W2:Y:S02]  /*5010*/  SYNCS.PHASECHK.TRANS64.TRYWAIT P2, [UR21+0x68], R9 ;  /* 0x00006809ff0075a7 */ /* 0x000ea40008041115 */
[----:B-12---:R-:W-:Y:S05]  /*5020*/  @!P2 BRA `(.L_x_93) ;  /* 0x000000580004a947 */ /* 0x006fea0003800000 */
.L_x_178:
        /* <DEDUP_REMOVED lines=10> */
[----:B------:R-:W-:Y:S02]  /*50d0*/  @!UP0 UIADD3 UR10, UPT, UPT, UR42, 0xa0, URZ ;  /* 0x000000a02a0a8890 */ /* 0x000fe4000fffe0ff */
[----:B------:R-:W-:Y:S01]  /*50e0*/  @!UP0 UIADD3 UR8, UPT, UPT, UR21, 0x1a00, URZ ;  /* 0x00001a0015088890 */ /* 0x000fe2000fffe0ff */
[----:B------:R-:W-:Y:S01]  /*50f0*/  IMAD.U32 R10, RZ, RZ, UR5 ;  /* 0x00000005ff0a7e24 */ /* 0x000fe2000f8e00ff */
[----:B------:R-:W-:Y:S01]  /*5100*/  VOTEU.ALL UP0, P1 ;  /* 0x0000000000ff7886 */ /* 0x000fe20000800000 */
[----:B------:R-:W-:Y:S01]  /*5110*/  IMAD.U32 R11, RZ, RZ, UR4 ;  /* 0x00000004ff0b7e24 */ /* 0x000fe2000f8e00ff */
[----:B------:R-:W-:Y:S01]  /*5120*/  UMOV UR9, UR33 ;  /* 0x0000002100097c82 */ /* 0x000fe20008000000 */
[----:B------:R-:W-:Y:S01]  /*5130*/  UMOV UR11, UR43 ;  /* 0x0000002b000b7c82 */ /* 0x000fe20008000000 */
[----:B------:R-:W-:Y:S01]  /*5140*/  @!P1 R2UR UR4, R10 ;  /* 0x000000000a0492ca */ /* 0x000fe200000e0000 */
[----:B------:R-:W-:Y:S01]  /*5150*/  UMOV UR12, UR36 ;  /* 0x00000024000c7c82 */ /* 0x000fe20008000000 */
[----:B------:R-:W-:Y:S01]  /*5160*/  @!P1 R2UR UR5, R11 ;  /* 0x000000000b0592ca */ /* 0x000fe200000e0000 */
[----:B------:R-:W-:Y:S01]  /*5170*/  UPRMT UR6, UR46, 0x654, UR33 ;  /* 0x000006542e067896 */ /* 0x000fe20008000021 */
[----:B------:R-:W-:Y:S11]  /*5180*/  @!P1 IMAD.X R6, RZ, RZ, R17, P0 ;  /* 0x000000ffff069224 */ /* 0x000ff600000e0611 */
[----:B------:R1:W-:Y:S01]  /*5190*/  @!UP0 UTMALDG.3D [UR32], [UR4], desc[UR16] ;  /* 0x00001020040085b4 */ /* 0x0003e20008011000 */
[----:B------:R-:W-:Y:S05]  /*51a0*/  VOTEU.ALL UP0, P1 ;  /* 0x0000000000ff7886 */ /* 0x000fea0000800000 */
[----:B------:R1:W-:Y:S01]  /*51b0*/  @!UP0 UTMALDG.3D [UR8], [UR4], desc[UR16] ;  /* 0x00001008040085b4 */ /* 0x0003e20008011000 */
[----:B------:R1:W-:Y:S01]  /*51c0*/  @!P1 SYNCS.ARRIVE.TRANS64.RED.A0TR RZ, [UR21+0x48], R0 ;  /* 0x00004800ffff99a7 */ /* 0x0003e20008300415 */
[----:B------:R-:W-:Y:S01]  /*51d0*/  SYNCS.ARRIVE.TRANS64.RED.A1T0 RZ, [UR6], RZ ;  /* 0x000000ffffff79a7 */ /* 0x000fe20008100406 */
[----:B------:R-:W2:Y:S02]  /*51e0*/  SYNCS.PHASECHK.TRANS64.TRYWAIT P2, [UR21+0x70], R9 ;  /* 0x00007009ff0075a7 */ /* 0x000ea40008041115 */
[----:B-12---:R-:W-:Y:S05]  /*51f0*/  @!P2 BRA `(.L_x_94) ;  /* 0x0000005400a8a947 */ /* 0x006fea0003800000 */
.L_x_180:
        /* <DEDUP_REMOVED lines=9> */
[----:B------:R-:W-:Y:S01]  /*5290*/  VIADD R14, R14, 0x1 ;  /* 0x000000010e0e7836 */ /* 0x000fe20000000000 */
        /* <DEDUP_REMOVED lines=10> */
[----:B------:R-:W-:Y:S01]  /*5340*/  UMOV UR12, UR36 ;  /* 0x00000024000c7c82 */ /* 0x000fe20008000000 */
[----:B------:R-:W-:Y:S11]  /*5350*/  UPRMT UR6, UR46, 0x654, UR25 ;  /* 0x000006542e067896 */ /* 0x000ff60008000019 */
[----:B------:R1:W-:Y:S01]  /*5360*/  @!UP0 UTMALDG.3D [UR24], [UR4], desc[UR16] ;  /* 0x00001018040085b4 */ /* 0x0003e20008011000 */
[----:B------:R-:W-:Y:S05]  /*5370*/  VOTEU.ALL UP0, P1 ;  /* 0x0000000000ff7886 */ /* 0x000fea0000800000 */
[----:B------:R1:W-:Y:S01]  /*5380*/  @!UP0 UTMALDG.3D [UR8], [UR4], desc[UR16] ;  /* 0x00001008040085b4 */ /* 0x0003e20008011000 */
[----:B------:R1:W-:Y:S01]  /*5390*/  @!P1 SYNCS.ARRIVE.TRANS64.RED.A0TR RZ, [UR21+0x50], R0 ;  /* 0x00005000ffff99a7 */ /* 0x0003e20008300415 */
[----:B------:R-:W-:Y:S01]  /*53a0*/  SYNCS.ARRIVE.TRANS64.RED.A1T0 RZ, [UR6], RZ ;  /* 0x000000ffffff79a7 */ /* 0x000fe20008100406 */
[----:B------:R-:W2:Y:S02]  /*53b0*/  SYNCS.PHASECHK.TRANS64.TRYWAIT P0, [UR21+0x78], R9 ;  /* 0x00007809ff0075a7 */ /* 0x000ea40008001115 */
[----:B-12---:R-:W-:Y:S05]  /*53c0*/  @!P0 BRA `(.L_x_95) ;  /* 0x00000054004c8947 */ /* 0x006fea0003800000 */
.L_x_182:
[----:B------:R-:W-:Y:S01]  /*53d0*/  UIADD3 UR30, UPT, UPT, UR13, UR63, URZ ;  /* 0x0000003f0d1e7290 */ /* 0x000fe2000fffe0ff */
[----:B------:R-:W-:Y:S01]  /*53e0*/  @!P1 IADD3 R6, P0, PT, R16, 0x580, RZ ;  /* 0x0000058010069810 */ /* 0x000fe20007f1e0ff */
[----:B------:R-:W-:Y:S01]  /*53f0*/  UPLOP3.LUT UP2, UPT, UPT, UPT, UPT, 0x80, 0x8 ;  /* 0x000000000008789c */ /* 0x000fe20003f4f070 */
[----:B------:R-:W-:Y:S01]  /*5400*/  R2UR UR24, R78 ;  /* 0x000000004e1872ca */ /* 0x000fe200000e0000 */
[----:B------:R-:W-:Y:S01]  /*5410*/  VOTEU.ALL UP0, P1 ;  /* 0x0000000000ff7886 */ /* 0x000fe20000800000 */
[----:B------:R-:W-:Y:S01]  /*5420*/  @!P1 R2UR UR5, R6 ;  /* 0x00000000060592ca */ /* 0x000fe200000e0000 */
[----:B-1----:R-:W-:Y:S01]  /*5430*/  @!P1 IMAD.X R0, RZ, RZ, R17, P0 ;  /* 0x000000ffff009224 */ /* 0x002fe200000e0611 */
[----:B------:R-:W-:Y:S01]  /*5440*/  UMOV UR6, 0x0 ;  /* 0x0000000000067882 */ /* 0x000fe20000000000 */
[----:B------:R-:W-:Y:S01]  /*5450*/  UMOV UR7, 0x10000000 ;  /* 0x1000000000077882 */ /* 0x000fe20000000000 */
[----:B------:R-:W-:Y:S01]  /*5460*/  @!UP0 UIADD3 UR18, UPT, UPT, UR42, 0x60, URZ ;  /* 0x000000602a128890 */ /* 0x000fe2000fffe0ff */
[----:B------:R-:W-:Y:S01]  /*5470*/  ISETP.NE.AND P0, PT, R14, 0x2, PT ;  /* 0x000000020e00780c */ /* 0x000fe20003f05270 */
[----:B------:R-:W-:Y:S01]  /*5480*/  @!UP0 UIADD3 UR16, UPT, UPT, UR21, 0x3200, URZ ;  /* 0x0000320015108890 */ /* 0x000fe2000fffe0ff */
[----:B------:R-:W-:Y:S01]  /*5490*/  @!P1 R2UR UR4, R0 ;  /* 0x00000000000492ca */ /* 0x000fe200000e0000 */
[----:B------:R-:W-:Y:S01]  /*54a0*/  @!UP0 UIADD3 UR17, UPT, UPT, UR21, 0x58, URZ ;  /* 0x0000005815118890 */ /* 0x000fe2000fffe0ff */
[----:B------:R-:W-:Y:S01]  /*54b0*/  SEL R0, RZ, 0x1, P0 ;  /* 0x00000001ff007807 */ /* 0x000fe20000000000 */
[----:B------:R-:W-:Y:S01]  /*54c0*/  @!UP0 UIADD3 UR10, UPT, UPT, UR42, 0xe0, URZ ;  /* 0x000000e02a0a8890 */ /* 0x000fe2000fffe0ff */
[----:B------:R-:W-:Y:S01]  /*54d0*/  LOP3.LUT R15, R15, 0x1, RZ, 0x3c, !PT ;  /* 0x000000010f0f7812 */ /* 0x000fe200078e3cff */
[----:B------:R-:W-:Y:S01]  /*54e0*/  @!UP0 UIADD3 UR8, UPT, UPT, UR21, 0x3a00, URZ ;  /* 0x00003a0015088890 */ /* 0x000fe2000fffe0ff */
[----:B------:R-:W-:Y:S01]  /*54f0*/  IMAD.U32 R8, RZ, RZ, UR5 ;  /* 0x00000005ff087e24 */ /* 0x000fe2000f8e00ff */
[----:B------:R-:W-:Y:S01]  /*5500*/  VOTEU.ALL UP0, P1 ;  /* 0x0000000000ff7886 */ /* 0x000fe20000800000 */
[----:B------:R-:W-:Y:S01]  /*5510*/  UMOV UR19, UR43 ;  /* 0x0000002b00137c82 */ /* 0x000fe20008000000 */
[----:B------:R-:W-:Y:S01]  /*5520*/  UMOV UR20, UR36 ;  /* 0x0000002400147c82 */ /* 0x000fe20008000000 */
[----:B------:R-:W-:Y:S01]  /*5530*/  UMOV UR11, UR43 ;  /* 0x0000002b000b7c82 */ /* 0x000fe20008000000 */
[----:B------:R-:W-:Y:S01]  /*5540*/  UMOV UR12, UR36 ;  /* 0x00000024000c7c82 */ /* 0x000fe20008000000 */
[----:B------:R-:W-:Y:S01]  /*5550*/  UMOV UR9, UR17 ;  /* 0x0000001100097c82 */ /* 0x000fe20008000000 */
[----:B------:R-:W-:Y:S01]  /*5560*/  IMAD.U32 R9, RZ, RZ, UR4 ;  /* 0x00000004ff097e24 */ /* 0x000fe2000f8e00ff */
[----:B------:R-:W-:Y:S01]  /*5570*/  @!P1 R2UR UR4, R8 ;  /* 0x00000000080492ca */ /* 0x000fe200000e0000 */
[----:B------:R-:W-:Y:S01]  /*5580*/  UMOV UR36, UR29 ;  /* 0x0000001d00247c82 */ /* 0x000fe20008000000 */
[----:B------:R-:W-:Y:S02]  /*5590*/  LOP3.LUT R13, R13, R0, RZ, 0x3c, !PT ;  /* 0x000000000d0d7212 */ /* 0x000fe400078e3cff */
[----:B------:R-:W-:Y:S02]  /*55a0*/  @!P1 R2UR UR5, R9 ;  /* 0x00000000090592ca */ /* 0x000fe400000e0000 */
[----:B------:R-:W-:Y:S11]  /*55b0*/  SEL R14, R14, RZ, P0 ;  /* 0x000000ff0e0e7207 */ /* 0x000ff60000000000 */
[----:B------:R1:W-:Y:S01]  /*55c0*/  @!UP0 UTMALDG.3D [UR16], [UR4], desc[UR6] ;  /* 0x00000610040085b4 */ /* 0x0003e20008011000 */
[----:B------:R-:W-:Y:S05]  /*55d0*/  VOTEU.ALL UP0, P1 ;  /* 0x0000000000ff7886 */ /* 0x000fea0000800000 */
[----:B------:R2:W-:Y:S01]  /*55e0*/  @!UP0 UTMALDG.3D [UR8], [UR4], desc[UR6] ;  /* 0x00000608040085b4 */ /* 0x0005e20008011000 */
[----:B------:R2:W-:Y:S01]  /*55f0*/  @!P1 SYNCS.ARRIVE.TRANS64.RED.A0TR RZ, [UR21+0x58], R7 ;  /* 0x00005807ffff99a7 */ /* 0x0005e20008300415 */
[----:B------:R-:W-:Y:S01]  /*5600*/  SYNCS.ARRIVE.TRANS64.RED.A1T0 RZ, [UR38], RZ ;  /* 0x000000ffffff79a7 */ /* 0x000fe20008100426 */
[----:B-1----:R-:W-:Y:S01]  /*5610*/  UIADD3 UR20, UPT, UPT, UR14, UR24, URZ ;  /* 0x000000180e147290 */ /* 0x002fe2000fffe0ff */
[----:B------:R-:W-:Y:S11]  /*5620*/  BRA.U UP1, `(.L_x_96) ;  /* 0xfffffff101047547 */ /* 0x000ff6000b83ffff */
[----:B------:R-:W-:-:S04]  /*5630*/  SHF.L.U32 R2, R15, 0x1f, RZ ;  /* 0x0000001f0f027819 */ /* 0x000fc800000006ff */
[----:B------:R-:W1:Y:S02]  /*5640*/  SYNCS.PHASECHK.TRANS64.TRYWAIT P0, [UR21+0x60], R2 ;  /* 0x00006002ff0075a7 */ /* 0x000e640008001115 */
[----:B-1----:R-:W-:Y:S05]  /*5650*/  @!P0 BRA `(.L_x_97) ;  /* 0x0000005000c08947 */ /* 0x002fea0003800000 */
.L_x_184:
[----:B------:R-:W3:Y:S02]  /*5660*/  SYNCS.PHASECHK.TRANS64.TRYWAIT P0, [UR21+0x68], R2 ;  /* 0x00006802ff0075a7 */ /* 0x000ee40008001115 */
[----:B---3--:R-:W-:Y:S05]  /*5670*/  @!P0 BRA `(.L_x_98) ;  /* 0x0000005000d08947 */ /* 0x008fea0003800000 */
.L_x_186:
[----:B------:R-:W3:Y:S02]  /*5680*/  SYNCS.PHASECHK.TRANS64.TRYWAIT P0, [UR21+0x70], R2 ;  /* 0x00007002ff0075a7 */ /* 0x000ee40008001115 */
[----:B---3--:R-:W-:Y:S05]  /*5690*/  @!P0 BRA `(.L_x_99) ;  /* 0x0000005000e08947 */ /* 0x008fea0003800000 */
.L_x_188:
[----:B-1----:R-:W-:-:S07]  /*56a0*/  MOV R0, UR21 ;  /* 0x0000001500007c02 */ /* 0x002fce0008000f00 */
.L_x_100:
[----:B-1----:R-:W-:-:S04]  /*56b0*/  SHF.L.U32 R2, R15, 0x1f, RZ ;  /* 0x0000001f0f027819 */ /* 0x002fc800000006ff */
[----:B------:R1:W3:Y:S03]  /*56c0*/  SYNCS.PHASECHK.TRANS64.TRYWAIT P0, [R0+URZ+0x78], R2 ;  /* 0x00007802000075a7 */ /* 0x0002e600080011ff */
[----:B---3--:R-:W-:Y:S05]  /*56d0*/  @!P0 NANOSLEEP.SYNCS 0x989680 ;  /* 0x009896800000895d */ /* 0x008fea0003900000 */
[----:B------:R-:W3:Y:S02]  /*56e0*/  @!P0 SYNCS.PHASECHK.TRANS64 P0, [R0+URZ+0x78], R2 ;  /* 0x00007802000085a7 */ /* 0x000ee400080010ff */
[----:B--23--:R-:W-:Y:S05]  /*56f0*/  @P0 EXIT ;  /* 0x000000000000094d */ /* 0x00cfea0003800000 */
[----:B------:R-:W-:Y:S05]  /*5700*/  BRA `(.L_x_100) ;  /* 0xfffffffc00e87947 */ /* 0x000fea000383ffff */
.L_x_85:
[----:B------:R-:W-:-:S06]  /*5710*/  UISETP.GE.AND UP0, UPT, UR18, 0x4, UPT ;  /* 0x000000041200788c */ /* 0x000fcc000bf06270 */
[----:B------:R-:W-:-:S13]  /*5720*/  PLOP3.LUT P0, PT, PT, PT, UP0, 0x80, 0x8 ;  /* 0x000000000008781c */ /* 0x000fda0003f0f008 */
[----:B------:R-:W-:Y:S05]  /*5730*/  @!P0 EXIT ;  /* 0x000000000000894d */ /* 0x000fea0003800000 */
[----:B------:R-:W-:Y:S01]  /*5740*/  BAR.SYNC.DEFER_BLOCKING 0x6, 0xa0 ;  /* 0x0182800000007b1d */ /* 0x000fe20000010000 */
[----:B------:R-:W-:Y:S01]  /*5750*/  IMAD.SHL.U32 R75, R87, 0x20, RZ ;  /* 0x00000020574b7824 */ /* 0x000fe200078e00ff */
[----:B------:R-:W-:Y:S01]  /*5760*/  CS2R R84, SRZ ;  /* 0x0000000000547805 */ /* 0x000fe2000001ff00 */
[----:B------:R-:W-:Y:S01]  /*5770*/  IMAD.SHL.U32 R5, R77, 0x200000, RZ ;  /* 0x002000004d057824 */ /* 0x000fe200078e00ff */
[----:B------:R-:W-:Y:S01]  /*5780*/  CS2R R82, SRZ ;  /* 0x0000000000527805 */ /* 0x000fe2000001ff00 */
[C---:B------:R-:W-:Y:S01]  /*5790*/  IMAD.U32 R37, R87.reuse, 0x10000, RZ ;  /* 0x0001000057257824 */ /* 0x040fe200078e00ff */
[----:B------:R-:W-:Y:S02]  /*57a0*/  UMOV UR43, 0x400 ;  /* 0x00000400002b7882 */ /* 0x000fe40000000000 */
[----:B------:R-:W1:Y:S01]  /*57b0*/  LDC.64 R72, c[0x0][0x8b0] ;  /* 0x00022c00ff487b82 */ /* 0x000e620000000a00 */
[----:B------:R-:W-:Y:S01]  /*57c0*/  ULEA UR43, UR46, UR43, 0x18 ;  /* 0x0000002b2e2b7291 */ /* 0x000fe2000f8ec0ff */
[----:B------:R-:W-:Y:S01]  /*57d0*/  IMAD.SHL.U32 R4, R87, 0x4, RZ ;  /* 0x0000000457047824 */ /* 0x000fe200078e00ff */
[----:B------:R-:W-:Y:S01]  /*57e0*/  LOP3.LUT R7, R75, 0x80, RZ, 0xc0, !PT ;  /* 0x000000804b077812 */ /* 0x000fe200078ec0ff */
[----:B------:R-:W-:Y:S01]  /*57f0*/  IMAD.SHL.U32 R6, R77, 0x400, RZ ;  /* 0x000004004d067824 */ /* 0x000fe200078e00ff */
[----:B------:R-:W-:Y:S01]  /*5800*/  LOP3.LUT R74, R75, 0xb60, RZ, 0xc0, !PT ;  /* 0x00000b604b4a7812 */ /* 0x000fe200078ec0ff */
[----:B------:R-:W-:Y:S01]  /*5810*/  UIADD3 UR4, UPT, UPT, UR43, 0x4200, URZ ;  /* 0x000042002b047890 */ /* 0x000fe2000fffe0ff */
[----:B------:R-:W-:Y:S01]  /*5820*/  LOP3.LUT R5, R5, 0x200000, RZ, 0xc0, !PT ;  /* 0x0020000005057812 */ /* 0x000fe200078ec0ff */
[----:B------:R-:W2:Y:S01]  /*5830*/  LDC.64 R70, c[0x0][0x8a8] ;  /* 0x00022a00ff467b82 */ /* 0x000ea20000000a00 */
[----:B------:R-:W-:Y:S01]  /*5840*/  LOP3.LUT R4, R7, 0x10, R4, 0xf8, !PT ;  /* 0x0000001007047812 */ /* 0x000fe200078ef804 */
[----:B------:R-:W-:Y:S01]  /*5850*/  IMAD.MOV.U32 R36, RZ, RZ, RZ ;  /* 0x000000ffff247224 */ /* 0x000fe200078e00ff */
[----:B------:R-:W-:Y:S01]  /*5860*/  LOP3.LUT R74, R74, 0x400, R6, 0xf8, !PT ;  /* 0x000004004a4a7812 */ /* 0x000fe200078ef806 */
[----:B------:R-:W-:Y:S01]  /*5870*/  IMAD.MOV.U32 R81, RZ, RZ, RZ ;  /* 0x000000ffff517224 */ /* 0x000fe200078e00ff */
[----:B------:R-:W-:Y:S01]  /*5880*/  LOP3.LUT R37, R5, 0x400000, R37, 0xf8, !PT ;  /* 0x0040000005257812 */ /* 0x000fe200078ef825 */
[----:B------:R-:W-:Y:S01]  /*5890*/  IMAD.U32 R86, RZ, RZ, UR4 ;  /* 0x00000004ff567e24 */ /* 0x000fe2000f8e00ff */
[----:B------:R-:W-:Y:S01]  /*58a0*/  LOP3.LUT P0, RZ, R75, 0x80, RZ, 0xc0, !PT ;  /* 0x000000804bff7812 */ /* 0x000fe2000780c0ff */
[----:B------:R-:W3:Y:S01]  /*58b0*/  LDCU UR58, c[0x0][0x370] ;  /* 0x00006e00ff3a77ac */ /* 0x000ee20008000800 */
[----:B------:R-:W4:Y:S01]  /*58c0*/  LDS R0, [UR43+0x140] ;  /* 0x0001402bff007984 */ /* 0x000f220008000800 */
[----:B------:R-:W-:-:S02]  /*58d0*/  LOP3.LUT R74, R74, R4, RZ, 0xfc, !PT ;  /* 0x000000044a4a7212 */ /* 0x000fc400078efcff */
[----:B------:R-:W-:Y:S01]  /*58e0*/  P2R R4, PR, RZ, 0x1 ;  /* 0x00000001ff047803 */ /* 0x000fe20000000000 */
[----:B------:R-:W1:Y:S01]  /*58f0*/  LDCU UR42, c[0x0][0xb0c] ;  /* 0x00016180ff2a77ac */ /* 0x000e620008000800 */
[----:B------:R-:W-:Y:S01]  /*5900*/  LOP3.LUT R87, R87, 0x60, RZ, 0xc0, !PT ;  /* 0x0000006057577812 */ /* 0x000fe200078ec0ff */
[----:B------:R-:W1:Y:S01]  /*5910*/  LDCU UR39, c[0x0][0xb30] ;  /* 0x00016600ff2777ac */ /* 0x000e620008000800 */
[----:B------:R-:W1:Y:S01]  /*5920*/  LDCU.64 UR56, c[0x0][0x888] ;  /* 0x00011100ff3877ac */ /* 0x000e620008000a00 */
[----:B------:R-:W1:Y:S01]  /*5930*/  LDCU.64 UR40, c[0x0][0xb28] ;  /* 0x00016500ff2877ac */ /* 0x000e620008000a00 */
[----:B------:R-:W1:Y:S01]  /*5940*/  LDCU.64 UR60, c[0x0][0x890] ;  /* 0x00011200ff3c77ac */ /* 0x000e620008000a00 */
[----:B------:R-:W1:Y:S01]  /*5950*/  LDCU.128 UR52, c[0x0][0xb10] ;  /* 0x00016200ff3477ac */ /* 0x000e620008000c00 */
[----:B------:R-:W1:Y:S01]  /*5960*/  LDCU UR47, c[0x0][0x374] ;  /* 0x00006e80ff2f77ac */ /* 0x000e620008000800 */
[----:B------:R-:W-:Y:S01]  /*5970*/  UIADD3 UR62, UPT, UPT, UR43, 0x200, URZ ;  /* 0x000002002b3e7890 */ /* 0x000fe2000fffe0ff */
[----:B-1234-:R-:W-:-:S11]  /*5980*/  IMAD.IADD R37, R0, 0x1, R37 ;  /* 0x0000000100257824 */ /* 0x01efd600078e0225 */
.L_x_142:
[C---:B------:R-:W-:Y:S02]  /*5990*/  LEA R3, R81.reuse, UR43, 0x3 ;  /* 0x0000002b51037c11 */ /* 0x040fe4000f8e18ff */
[----:B------:R-:W-:Y:S02]  /*59a0*/  SHF.L.U32 R0, R84, 0x1f, RZ ;  /* 0x0000001f54007819 */ /* 0x000fe400000006ff */
[----:B------:R-:W-:Y:S02]  /*59b0*/  LEA R4, R81, UR43, 0x4 ;  /* 0x0000002b51047c11 */ /* 0x000fe4000f8e20ff */
[----:B-1----:R-:W1:Y:S02]  /*59c0*/  SYNCS.PHASECHK.TRANS64.TRYWAIT P0, [R3+URZ+0x90], R0 ;  /* 0x00009000030075a7 */ /* 0x002e6400080011ff */
[----:B-1----:R-:W-:Y:S05]  /*59d0*/  @!P0 BRA `(.L_x_101) ;  /* 0x0000005000288947 */ /* 0x002fea0003800000 */
.L_x_189:
        /* <DEDUP_REMOVED lines=8> */
[----:B--2---:R-:W-:Y:S11]  /*5a60*/  LOP3.LUT P0, RZ, R6, 0x1, RZ, 0xc0, !PT ;  /* 0x0000000106ff7812 */ /* 0x004ff6000780c0ff */
[----:B------:R-:W-:Y:S02]  /*5a70*/  @!UPT UIADD3 URZ, UPT, UPT, URZ, URZ, URZ ;  /* 0x000000fffffff290 */ /* 0x000fe4000fffe0ff */
[----:B---3--:R-:W-:Y:S01]  /*5a80*/  VOTEU.ANY UP1, P0 ;  /* 0x0000000000ff7886 */ /* 0x008fe20000020100 */
[----:B------:R-:W-:Y:S01]  /*5a90*/  PLOP3.LUT P0, PT, PT, PT, UP1, 0x80, 0x8 ;  /* 0x000000000008781c */ /* 0x000fe20003f0f018 */
[----:B------:R-:W-:Y:S11]  /*5aa0*/  UP2UR UR44, UPR, URZ, 0x2 ;  /* 0x00000002ff2c7883 */ /* 0x000ff60008000000 */
[----:B------:R-:W-:Y:S01]  /*5ab0*/  @!UPT UIADD3 URZ, UPT, UPT, URZ, URZ, URZ ;  /* 0x000000fffffff290 */ /* 0x000fe2000fffe0ff */
[----:B-1----:R-:W-:Y:S02]  /*5ac0*/  @P0 SHF.R.U32.HI R0, RZ, 0x10, R5 ;  /* 0x00000010ff000819 */ /* 0x002fe40000011605 */
        /* <DEDUP_REMOVED lines=12> */
[----:B------:R-:W2:Y:S01]  /*5b90*/  LDCU UR12, c[0x0][0xb20] ;  /* 0x00016400ff0c77ac */ /* 0x000ea20008000800 */
[----:B------:R-:W-:Y:S02]  /*5ba0*/  UIMAD.WIDE.U32 UR4, UR47, UR55, URZ ;  /* 0x000000372f0472a5 */ /* 0x000fe4000f8e00ff */
[----:B------:R-:W-:Y:S02]  /*5bb0*/  UIMAD.WIDE.U32 UR6, UR58, UR52, URZ ;  /* 0x000000343a0672a5 */ /* 0x000fe4000f8e00ff */
[----:B------:R-:W-:Y:S02]  /*5bc0*/  UISETP.NE.AND UP0, UPT, UR54, 0x1, UPT ;  /* 0x000000013600788c */ /* 0x000fe4000bf05270 */
[----:B------:R-:W-:Y:S02]  /*5bd0*/  UIMAD.WIDE.U32 UR8, UR37, UR55, URZ ;  /* 0x00000037250872a5 */ /* 0x000fe4000f8e00ff */
[----:B------:R-:W-:Y:S02]  /*5be0*/  UIMAD.WIDE.U32 UR10, UR38, UR52, URZ ;  /* 0x00000034260a72a5 */ /* 0x000fe4000f8e00ff */
[----:B------:R-:W-:Y:S02]  /*5bf0*/  UISETP.NE.AND UP1, UPT, UR42, 0x1, UPT ;  /* 0x000000012a00788c */ /* 0x000fe4000bf25270 */
[----:B------:R-:W-:Y:S01]  /*5c00*/  UISETP.NE.AND UP2, UPT, UR45, 0x1, UPT ;  /* 0x000000012d00788c */ /* 0x000fe2000bf45270 */
[----:B------:R-:W-:Y:S02]  /*5c10*/  UMOV UR4, UR5 ;  /* 0x0000000500047c82 */ /* 0x000fe40008000000 */
[----:B--2---:R-:W-:Y:S03]  /*5c20*/  USHF.R.U32.HI UR5, URZ, UR12, UR4 ;  /* 0x0000000cff057299 */ /* 0x004fe60008011604 */
[----:B------:R-:W-:Y:S02]  /*5c30*/  UMOV UR4, UR7 ;  /* 0x0000000700047c82 */ /* 0x000fe40008000000 */
[----:B------:R-:W-:Y:S02]  /*5c40*/  USHF.R.U32.HI UR7, URZ, UR53, UR4 ;  /* 0x00000035ff077299 */ /* 0x000fe40008011604 */
[----:B------:R-:W-:Y:S02]  /*5c50*/  USEL UR4, UR47, UR5, !UP0 ;  /* 0x000000052f047287 */ /* 0x000fe4000c000000 */
[----:B------:R-:W-:Y:S01]  /*5c60*/  USEL UR7, UR58, UR7, !UP1 ;  /* 0x000000073a077287 */ /* 0x000fe2000c800000 */
[----:B------:R-:W-:Y:S01]  /*5c70*/  UMOV UR5, UR9 ;  /* 0x0000000900057c82 */ /* 0x000fe20008000000 */
[----:B------:R-:W-:Y:S02]  /*5c80*/  UIMAD.WIDE.U32 UR8, UR4, UR40, URZ ;  /* 0x00000028040872a5 */ /* 0x000fe4000f8e00ff */
[----:B------:R-:W-:Y:S03]  /*5c90*/  USHF.R.U32.HI UR6, URZ, UR12, UR5 ;  /* 0x0000000cff067299 */ /* 0x000fe60008011605 */
[----:B------:R-:W-:Y:S01]  /*5ca0*/  UMOV UR5, UR11 ;  /* 0x0000000b00057c82 */ /* 0x000fe20008000000 */
[----:B------:R-:W-:Y:S02]  /*5cb0*/  UIMAD.WIDE.U32 UR10, UR7, UR40, URZ ;  /* 0x00000028070a72a5 */ /* 0x000fe4000f8e00ff */
[----:B------:R-:W-:Y:S02]  /*5cc0*/  USHF.R.U32.HI UR12, URZ, UR53, UR5 ;  /* 0x00000035ff0c7299 */ /* 0x000fe40008011605 */
[----:B------:R-:W-:Y:S01]  /*5cd0*/  USEL UR6, UR37, UR6, !UP0 ;  /* 0x0000000625067287 */ /* 0x000fe2000c000000 */
[----:B------:R-:W-:Y:S02]  /*5ce0*/  UMOV UR5, UR9 ;  /* 0x0000000900057c82 */ /* 0x000fe40008000000 */
[----:B------:R-:W-:Y:S01]  /*5cf0*/  UMOV UR10, UR11 ;  /* 0x0000000b000a7c82 */ /* 0x000fe20008000000 */
[----:B------:R-:W-:Y:S02]  /*5d00*/  @UP2 USHF.R.U32.HI UR4, URZ, UR41, UR5 ;  /* 0x00000029ff042299 */ /* 0x000fe40008011605 */
[----:B------:R-:W-:Y:S02]  /*5d10*/  @UP2 USHF.R.U32.HI UR7, URZ, UR41, UR10 ;  /* 0x00000029ff072299 */ /* 0x000fe4000801160a */
[----:B------:R-:W-:Y:S02]  /*5d20*/  UIMAD UR4, UR45, UR4, URZ ;  /* 0x000000042d0472a4 */ /* 0x000fe4000f8e02ff */
        /* <DEDUP_REMOVED lines=8> */
[----:B------:R-:W-:Y:S02]  /*5db0*/  USEL UR11, UR6, UR4, !UP2 ;  /* 0x00000004060b7287 */ /* 0x000fe4000d000000 */
[----:B------:R-:W-:Y:S02]  /*5dc0*/  UIADD3 UR8, UPT, UPT, -UR5, URZ, URZ ;  /* 0x000000ff05087290 */ /* 0x000fe4000fffe1ff */
[----:B------:R-:W-:Y:S01]  /*5dd0*/  UIADD3 UR10, UPT, UPT, -UR11, URZ, URZ ;  /* 0x000000ff0b0a7290 */ /* 0x000fe2000fffe1ff */
[----:B------:R-:W-:Y:S01]  /*5de0*/  @!UP0 UMOV UR4, UR9 ;  /* 0x0000000900048c82 */ /* 0x000fe20008000000 */
[----:B------:R-:W-:Y:S02]  /*5df0*/  UIADD3 UR9, UPT, UPT, -UR6, URZ, URZ ;  /* 0x000000ff06097290 */ /* 0x000fe4000fffe1ff */
[----:B------:R-:W-:Y:S02]  /*5e00*/  @!UP0 USHF.R.U32.HI UR4, URZ, UR41, UR4 ;  /* 0x00000029ff048299 */ /* 0x000fe40008011604 */
[----:B------:R-:W-:Y:S02]  /*5e10*/  UIMAD UR10, UR45, UR10, UR6 ;  /* 0x0000000a2d0a72a4 */ /* 0x000fe4000f8e0206 */
[----:B------:R-:W-:Y:S04]  /*5e20*/  @!UP0 USEL UR4, UR5, UR4, !UP2 ;  /* 0x0000000405048287 */ /* 0x000fe8000d000000 */
[----:B------:R-:W-:Y:S02]  /*5e30*/  @!UP0 UIMAD UR10, UR7, UR10, UR4 ;  /* 0x0000000a070a82a4 */ /* 0x000fe4000f8e0204 */
[----:B------:R-:W-:Y:S02]  /*5e40*/  @!UP0 UIADD3 UR11, UPT, UPT, UR11, -UR4, URZ ;  /* 0x800000040b0b8290 */ /* 0x000fe4000fffe0ff */
[----:B------:R-:W-:Y:S02]  /*5e50*/  UIMAD UR7, UR42, UR8, UR38 ;  /* 0x000000082a0772a4 */ /* 0x000fe4000f8e0226 */
[----:B------:R-:W-:Y:S02]  /*5e60*/  @!UP0 UIMAD UR6, UR11, UR45, UR5 ;  /* 0x0000002d0b0682a4 */ /* 0x000fe4000f8e0205 */
[----:B------:R-:W-:Y:S01]  /*5e70*/  UIMAD UR4, UR54, UR9, UR37 ;  /* 0x00000009360472a4 */ /* 0x000fe2000f8e0225 */
[----:B------:R-:W-:Y:S02]  /*5e80*/  @!UP0 UMOV UR5, UR10 ;  /* 0x0000000a00058c82 */ /* 0x000fe40008000000 */
[----:B------:R-:W-:Y:S02]  /*5e90*/  UIMAD UR38, UR5, UR42, UR7 ;  /* 0x0000002a052672a4 */ /* 0x000fe4000f8e0207 */
[----:B------:R-:W-:Y:S11]  /*5ea0*/  UIMAD UR37, UR6, UR54, UR4 ;  /* 0x00000036062572a4 */ /* 0x000ff6000f8e0204 */
[----:B------:R-:W-:Y:S01]  /*5eb0*/  @!UPT UIADD3 URZ, UPT, UPT, URZ, URZ, URZ ;  /* 0x000000fffffff290 */ /* 0x000fe2000fffe0ff */
.L_x_102:
[----:B------:R-:W-:Y:S01]  /*5ec0*/  UISETP.NE.AND UP0, UPT, UR39, 0x1, UPT ;  /* 0x000000012700788c */ /* 0x000fe2000bf05270 */
[----:B------:R-:W-:Y:S01]  /*5ed0*/  IADD3 R81, PT, PT, R81, 0x1, RZ ;  /* 0x0000000151517810 */ /* 0x000fe20007ffe0ff */
[----:B------:R-:W-:Y:S02]  /*5ee0*/  USHF.L.U32 UR50, UR20, 0x6, URZ ;  /* 0x0000000614327899 */ /* 0x000fe400080006ff */
[----:B------:R-:W-:Y:S07]  /*5ef0*/  USHF.L.U32 UR49, UR30, 0x8, URZ ;  /* 0x000000081e317899 */ /* 0x000fee00080006ff */
[----:B------:R-:W2:Y:S01]  /*5f00*/  @!UP0 LDCU.128 UR12, c[0x0][0xb10] ;  /* 0x00016200ff0c87ac */ /* 0x000ea20008000c00 */
[----:B------:R-:W3:Y:S01]  /*5f10*/  @!UP0 LDCU UR5, c[0x0][0xb0c] ;  /* 0x00016180ff0587ac */ /* 0x000ee20008000800 */
[----:B------:R-:W4:Y:S01]  /*5f20*/  @!UP0 LDCU UR10, c[0x0][0xb20] ;  /* 0x00016400ff0a87ac */ /* 0x000f220008000800 */
[----:B--2---:R-:W-:Y:S02]  /*5f30*/  UIMAD.WIDE.U32 UR8, UR38, UR12, URZ ;  /* 0x0000000c260872a5 */ /* 0x004fe4000f8e00ff */
[----:B------:R-:W-:Y:S02]  /*5f40*/  UIMAD.WIDE.U32 UR6, UR37, UR15, URZ ;  /* 0x0000000f250672a5 */ /* 0x000fe4000f8e00ff */
[----:B------:R-:W-:Y:S03]  /*5f50*/  @!UP0 UISETP.NE.AND UP1, UPT, UR14, 0x1, UPT ;  /* 0x000000010e00888c */ /* 0x000fe6000bf25270 */
[----:B------:R-:W-:Y:S01]  /*5f60*/  @!UP0 UMOV UR4, UR9 ;  /* 0x0000000900048c82 */ /* 0x000fe20008000000 */
[----:B---3--:R-:W-:Y:S02]  /*5f70*/  @!UP0 UISETP.NE.AND UP2, UPT, UR5, 0x1, UPT ;  /* 0x000000010500888c */ /* 0x008fe4000bf45270 */
[----:B------:R-:W-:Y:S01]  /*5f80*/  @!UP0 USHF.R.U32.HI UR4, URZ, UR13, UR4 ;  /* 0x0000000dff048299 */ /* 0x000fe20008011604 */
[----:B------:R-:W-:Y:S02]  /*5f90*/  @!UP0 UMOV UR6, UR7 ;  /* 0x0000000700068c82 */ /* 0x000fe40008000000 */
[----:B----4-:R-:W-:Y:S02]  /*5fa0*/  @!UP0 USHF.R.U32.HI UR6, URZ, UR10, UR6 ;  /* 0x0000000aff068299 */ /* 0x010fe40008011606 */
[----:B------:R-:W-:Y:S02]  /*5fb0*/  @!UP0 USEL UR7, UR38, UR4, !UP2 ;  /* 0x0000000426078287 */ /* 0x000fe4000d000000 */
[----:B------:R-:W-:Y:S04]  /*5fc0*/  @!UP0 USEL UR6, UR37, UR6, !UP1 ;  /* 0x0000000625068287 */ /* 0x000fe8000c800000 */
[----:B------:R-:W-:Y:S02]  /*5fd0*/  @!UP0 UIADD3 UR4, UPT, UPT, -UR7, UR6, URZ ;  /* 0x0000000607048290 */ /* 0x000fe4000fffe1ff */
[----:B------:R-:W-:Y:S02]  /*5fe0*/  @!UP0 UIADD3 UR6, UPT, UPT, UR7, -UR6, URZ ;  /* 0x8000000607068290 */ /* 0x000fe4000fffe0ff */
[----:B------:R-:W-:Y:S02]  /*5ff0*/  @!UP0 UIMAD UR38, UR4, UR5, UR38 ;  /* 0x00000005042682a4 */ /* 0x000fe4000f8e0226 */
[----:B------:R-:W-:Y:S02]  /*6000*/  @!UP0 UIMAD UR37, UR6, UR14, UR37 ;  /* 0x0000000e062582a4 */ /* 0x000fe4000f8e0225 */
[----:B------:R-:W-:Y:S09]  /*6010*/  ULOP3.LUT UP0, URZ, UR62, 0x90, URZ, 0xc0, !UPT ;  /* 0x000000903eff7892 */ /* 0x000ff2000f80c0ff */
[----:B------:R-:W-:Y:S05]  /*6020*/  BRA.U !UP0, `(.L_x_103) ;  /* 0x0000000108407547 */ /* 0x000fea000b800000 */
[----:B------:R-:W2:Y:S01]  /*6030*/  LDCU.64 UR8, c[0x4][0x88] ;  /* 0x01001100ff0877ac */ /* 0x000ea20008000a00 */
[----:B------:R-:W-:Y:S01]  /*6040*/  MOV R3, 0x0 ;  /* 0x0000000000037802 */ /* 0x000fe20000000f00 */
[----:B------:R-:W-:Y:S02]  /*6050*/  HFMA2 R12, -RZ, RZ, 0, 5.9604644775390625e-08 ;  /* 0x00000001ff0c7431 */ /* 0x000fe400000001ff */
[----:B------:R-:W-:Y:S02]  /*6060*/  IMAD.MOV.U32 R8, RZ, RZ, 0x70 ;  /* 0x00000070ff087424 */ /* 0x000fe400078e00ff */
[----:B------:R-:W-:Y:S01]  /*6070*/  IMAD.MOV.U32 R13, RZ, RZ, RZ ;  /* 0x000000ffff0d7224 */ /* 0x000fe200078e00ff */
[----:B------:R-:W3:Y:S01]  /*6080*/  LDCU.64 UR6, c[0x4][0x90] ;  /* 0x01001200ff0677ac */ /* 0x000ee20008000a00 */
[----:B------:R-:W4:Y:S01]  /*6090*/  LDC.64 R2, c[0x4][R3] ;  /* 0x0100000003027b82 */ /* 0x000f220000000a00 */
[----:B------:R-:W1:Y:S01]  /*60a0*/  LDCU.64 UR4, c[0x4][0x8] ;  /* 0x01000100ff0477ac */ /* 0x000e620008000a00 */
[----:B--2---:R-:W-:Y:S01]  /*60b0*/  MOV R5, UR9 ;  /* 0x0000000900057c02 */ /* 0x004fe20008000f00 */
[----:B------:R-:W-:Y:S01]  /*60c0*/  IMAD.U32 R4, RZ, RZ, UR8 ;  /* 0x00000008ff047e24 */ /* 0x000fe2000f8e00ff */
[----:B---3--:R-:W-:Y:S01]  /*60d0*/  MOV R7, UR7 ;  /* 0x0000000700077c02 */ /* 0x008fe20008000f00 */
[----:B------:R-:W-:Y:S01]  /*60e0*/  IMAD.U32 R6, RZ, RZ, UR6 ;  /* 0x00000006ff067e24 */ /* 0x000fe2000f8e00ff */
[----:B-1----:R-:W-:Y:S01]  /*60f0*/  MOV R11, UR5 ;  /* 0x00000005000b7c02 */ /* 0x002fe20008000f00 */
[----:B------:R-:W-:Y:S02]  /*6100*/  IMAD.U32 R10, RZ, RZ, UR4 ;  /* 0x00000004ff0a7e24 */ /* 0x000fe4000f8e00ff */
[----:B------:R-:W-:Y:S07]  /*6110*/  LEPC R20, `(.L_x_103) ;  /* 0x000000001014794e */ /* 0x000fee0000000000 */
[----:B----45:R-:W-:Y:S05]  /*6120*/  CALL.ABS.NOINC R2 ;  /* 0x0000000002007343 */ /* 0x030fea0003c00000 */
.L_x_103:
[----:B------:R-:W-:Y:S01]  /*6130*/  LOP3.LUT P0, RZ, R86, 0x90, RZ, 0xc0, !PT ;  /* 0x0000009056ff7812 */ /* 0x000fe2000780c0ff */
[----:B------:R-:W-:Y:S11]  /*6140*/  BSSY.RECONVERGENT B6, `(.L_x_104) ;  /* 0x0000013000067945 */ /* 0x000ff60003800200 */
[----:B------:R-:W-:Y:S01]  /*6150*/  @!UPT UIADD3 URZ, UPT, UPT, URZ, URZ, URZ ;  /* 0x000000fffffff290 */ /* 0x000fe2000fffe0ff */
[----:B------:R-:W-:Y:S05]  /*6160*/  @!P0 BRA `(.L_x_105) ;  /* 0x0000000000408947 */ /* 0x000fea0003800000 */
        /* <DEDUP_REMOVED lines=16> */
.L_x_105:
[----:B------:R-:W-:Y:S05]  /*6270*/  BSYNC.RECONVERGENT B6 ;  /* 0x0000000000067941 */ /* 0x000fea0003800200 */
.L_x_104:
[----:B------:R-:W-:Y:S01]  /*6280*/  R2UR UR4, R79 ;  /* 0x000000004f0472ca */ /* 0x000fe200000e0000 */
[----:B------:R-:W-:Y:S01]  /*6290*/  UISETP.NE.U32.AND UP0, UPT, UR60, URZ, UPT ;  /* 0x000000ff3c00728c */ /* 0x000fe2000bf05070 */
[----:B------:R-:W-:Y:S02]  /*62a0*/  ISETP.NE.U32.AND P4, PT, R72, RZ, PT ;  /* 0x000000ff4800720c */ /* 0x000fe40003f85070 */
[----:B------:R-:W-:Y:S01]  /*62b0*/  ISETP.NE.U32.AND P2, PT, RZ, UR56, PT ;  /* 0x00000038ff007c0c */ /* 0x000fe2000bf45070 */
[----:B------:R-:W-:Y:S01]  /*62c0*/  UISETP.NE.AND.EX UP1, UPT, UR61, URZ, UPT, UP0 ;  /* 0x000000ff3d00728c */ /* 0x000fe2000bf25300 */
[----:B------:R-:W-:Y:S01]  /*62d0*/  ISETP.NE.AND.EX P4, PT, R73, RZ, PT, P4 ;  /* 0x000000ff4900720c */ /* 0x000fe20003f85340 */
[----:B------:R-:W-:Y:S01]  /*62e0*/  UPLOP3.LUT UP0, UPT, UPT, UPT, UPT, 0x40, 0x4 ;  /* 0x000000000004789c */ /* 0x000fe20003f0e870 */
[----:B------:R-:W-:Y:S05]  /*62f0*/  ISETP.NE.AND.EX P2, PT, RZ, UR57, PT, P2 ;  /* 0x00000039ff007c0c */ /* 0x000fea000bf45320 */
[----:B------:R-:W-:Y:S06]  /*6300*/  UISETP.NE.AND UP2, UPT, UR4, URZ, UPT ;  /* 0x000000ff0400728c */ /* 0x000fec000bf45270 */
[----:B------:R-:W-:Y:S05]  /*6310*/  PLOP3.LUT P1, PT, PT, PT, UP2, 0x80, 0x8 ;  /* 0x000000000008781c */ /* 0x000fea0003f2f028 */
[----:B------:R-:W-:Y:S06]  /*6320*/  @UP2 UPLOP3.LUT UP0, UPT, UPT, UPT, UP1, 0x80, 0x8 ;  /* 0x000000000008289c */ /* 0x000fec0003f0f010 */
[----:B------:R-:W-:Y:S01]  /*6330*/  PLOP3.LUT P0, PT, PT, PT, UP0, 0x80, 0x8 ;  /* 0x000000000008781c */ /* 0x000fe20003f0f008 */
[----:B------:R-:W-:Y:S01]  /*6340*/  @!UPT UIADD3 URZ, UPT, UPT, URZ, URZ, URZ ;  /* 0x000000fffffff290 */ /* 0x000fe2000fffe0ff */
[----:B------:R-:W-:Y:S11]  /*6350*/  BRA.U !UP1, `(.L_x_106) ;  /* 0x00000001093c7547 */ /* 0x000ff6000b800000 */
[----:B------:R-:W-:Y:S01]  /*6360*/  UISETP.NE.U32.AND UP0, UPT, UR56, URZ, UPT ;  /* 0x000000ff3800728c */ /* 0x000fe2000bf05070 */
[----:B-1----:R-:W-:Y:S01]  /*6370*/  HFMA2 R0, -RZ, RZ, 0, 5.9604644775390625e-08 ;  /* 0x00000001ff007431 */ /* 0x002fe200000001ff */
[----:B------:R-:W1:Y:S01]  /*6380*/  LDCU.64 UR8, c[0x0][0x358] ;  /* 0x00006b00ff0877ac */ /* 0x000e620008000a00 */
[----:B------:R-:W-:Y:S01]  /*6390*/  IMAD.MOV.U32 R76, RZ, RZ, 0x1 ;  /* 0x00000001ff4c7424 */ /* 0x000fe200078e00ff */
[----:B------:R-:W-:Y:S06]  /*63a0*/  UISETP.NE.AND.EX UP0, UPT, UR57, URZ, UPT, UP0 ;  /* 0x000000ff3900728c */ /* 0x000fec000bf05300 */
[----:B------:R-:W-:Y:S05]  /*63b0*/  PLOP3.LUT P3, PT, PT, PT, UP0, 0x80, 0x8 ;  /* 0x000000000008781c */ /* 0x000fea0003f6f008 */
[----:B------:R-:W2:Y:S01]  /*63c0*/  @UP0 LDCU.64 UR4, c[0x0][0x888] ;  /* 0x00011100ff0407ac */ /* 0x000ea20008000a00 */
[----:B------:R-:W-:Y:S07]  /*63d0*/  @UP0 UIMAD UR6, UR36, UR60, URZ ;  /* 0x0000003c240602a4 */ /* 0x000fee000f8e02ff */
[----:B------:R-:W-:Y:S01]  /*63e0*/  @!P3 PRMT R76, R0, 0x7610, R76 ;  /* 0x00007610004cb816 */ /* 0x000fe2000000004c */
[----:B--2---:R-:W-:Y:S06]  /*63f0*/  @UP0 UIMAD.WIDE UR4, UR6, 0x4, UR4 ;  /* 0x00000004060408a5 */ /* 0x004fec000f8e0204 */
[----:B-----5:R-:W-:Y:S01]  /*6400*/  IMAD.U32 R40, RZ, RZ, UR4 ;  /* 0x00000004ff287e24 */ /* 0x020fe2000f8e00ff */
[----:B------:R-:W-:Y:S04]  /*6410*/  MOV R41, UR5 ;  /* 0x0000000500297c02 */ /* 0x000fe80008000f00 */
[----:B------:R-:W2:Y:S01]  /*6420*/  @!UP0 LDCU UR4, c[0x0][0x880] ;  /* 0x00011000ff0487ac */ /* 0x000ea20008000800 */
[----:B-1----:R3:W5:Y:S02]  /*6430*/  @P3 LDG.E R40, desc[UR8][R40.64] ;  /* 0x0000000828283981 */ /* 0x002764000c1e1900 */
[----:B--23--:R-:W-:Y:S02]  /*6440*/  @!P3 IMAD.U32 R40, RZ, RZ, UR4 ;  /* 0x00000004ff28be24 */ /* 0x00cfe4000f8e00ff */
.L_x_106:
[----:B------:R-:W-:Y:S05]  /*6450*/  @!P4 BRA `(.L_x_107) ;  /* 0x000000000024c947 */ /* 0x000fea0003800000 */
[----:B------:R-:W-:Y:S01]  /*6460*/  ISETP.NE.U32.AND P3, PT, R70, RZ, PT ;  /* 0x000000ff4600720c */ /* 0x000fe20003f65070 */
[----:B------:R-:W2:Y:S03]  /*6470*/  LDCU.64 UR4, c[0x0][0x358] ;  /* 0x00006b00ff0477ac */ /* 0x000ea60008000a00 */
[----:B------:R-:W-:Y:S11]  /*6480*/  ISETP.NE.AND.EX P3, PT, R71, RZ, PT, P3 ;  /* 0x000000ff4700720c */ /* 0x000ff60003f65330 */
[----:B------:R-:W-:Y:S02]  /*6490*/  @!UPT UIADD3 URZ, UPT, UPT, URZ, URZ, URZ ;  /* 0x000000fffffff290 */ /* 0x000fe4000fffe0ff */
[----:B------:R-:W3:Y:S01]  /*64a0*/  @P3 LDC.64 R2, c[0x0][0x8a8] ;  /* 0x00022a00ff023b82 */ /* 0x000ee20000000a00 */
[----:B-1----:R-:W-:Y:S04]  /*64b0*/  @P3 IMAD R0, R72, UR36, RZ ;  /* 0x0000002448003c24 */ /* 0x002fe8000f8e02ff */
[----:B---3--:R-:W-:Y:S05]  /*64c0*/  @P3 IMAD.WIDE R2, R0, 0x4, R2 ;  /* 0x0000000400023825 */ /* 0x008fea00078e0202 */
[----:B--2--5:R2:W5:Y:S02]  /*64d0*/  @P3 LDG.E R38, desc[UR4][R2.64] ;  /* 0x0000000402263981 */ /* 0x024564000c1e1900 */
[----:B--2---:R-:W3:Y:S02]  /*64e0*/  @!P3 LDC R38, c[0x0][0x8a0] ;  /* 0x00022800ff26bb82 */ /* 0x004ee40000000800 */
.L_x_107:
[----:B-----5:R-:W-:Y:S01]  /*64f0*/  ISETP.NE.AND P4, PT, R40, RZ, PT ;  /* 0x000000ff2800720c */ /* 0x020fe20003f85270 */
[----:B------:R-:W-:Y:S01]  /*6500*/  BSSY B1, `(.L_x_108) ;  /* 0x0000040000017945 */ /* 0x000fe20003800000 */
[----:B------:R-:W-:Y:S01]  /*6510*/  SEL R2, RZ, 0xffffffff, P2 ;  /* 0xffffffffff027807 */ /* 0x000fe20001000000 */
[----:B------:R-:W-:Y:S01]  /*6520*/  IMAD.MOV.U32 R52, RZ, RZ, 0x1 ;  /* 0x00000001ff347424 */ /* 0x000fe200078e00ff */
[----:B------:R-:W-:Y:S01]  /*6530*/  LOP3.LUT P3, RZ, R76, 0xff, RZ, 0xc0, !PT ;  /* 0x000000ff4cff7812 */ /* 0x000fe2000786c0ff */
[----:B------:R-:W-:Y:S01]  /*6540*/  IMAD R39, R36, 0x80, R37 ;  /* 0x0000008024277824 */ /* 0x000fe200078e0225 */
[----:B-1----:R-:W-:Y:S02]  /*6550*/  @P1 SEL R0, RZ, 0xffffffff, P4 ;  /* 0xffffffffff001807 */ /* 0x002fe40002000000 */
[----:B------:R-:W-:Y:S02]  /*6560*/  CS2R R50, SRZ ;  /* 0x0000000000327805 */ /* 0x000fe4000001ff00 */
[----:B------:R-:W-:Y:S02]  /*6570*/  LEA R3, R83, UR43, 0x3 ;  /* 0x0000002b53037c11 */ /* 0x000fe4000f8e18ff */
[----:B------:R-:W-:Y:S02]  /*6580*/  CS2R R48, SRZ ;  /* 0x0000000000307805 */ /* 0x000fe4000001ff00 */
[----:B------:R-:W-:Y:S02]  /*6590*/  @P0 SEL R0, R2, R0, !P3 ;  /* 0x0000000002000207 */ /* 0x000fe40005800000 */
[----:B------:R-:W-:Y:S02]  /*65a0*/  CS2R R46, SRZ ;  /* 0x00000000002e7805 */ /* 0x000fe4000001ff00 */
[----:B------:R-:W-:Y:S02]  /*65b0*/  LEA R80, R36, UR43, 0x3 ;  /* 0x0000002b24507c11 */ /* 0x000fe4000f8e18ff */
[----:B------:R-:W-:Y:S02]  /*65c0*/  CS2R R44, SRZ ;  /* 0x00000000002c7805 */ /* 0x000fe4000001ff00 */
[----:B------:R-:W-:Y:S02]  /*65d0*/  @P1 LOP3.LUT R0, R0, 0x1, RZ, 0xc0, !PT ;  /* 0x0000000100001812 */ /* 0x000fe400078ec0ff */
[----:B------:R-:W-:Y:S02]  /*65e0*/  SHF.L.U32 R4, R85, 0x1f, RZ ;  /* 0x0000001f55047819 */ /* 0x000fe400000006ff */
[----:B------:R-:W-:Y:S02]  /*65f0*/  ISETP.NE.U32.OR P6, PT, R0, 0x1, !P1 ;  /* 0x000000010000780c */ /* 0x000fe40004fc5470 */
[----:B------:R-:W-:Y:S02]  /*6600*/  PLOP3.LUT P2, PT, PT, PT, UP1, 0x80, 0x8 ;  /* 0x000000000008781c */ /* 0x000fe40003f4f018 */
[----:B------:R-:W-:Y:S09]  /*6610*/  P2R R60, PR, RZ, 0x40 ;  /* 0x00000040ff3c7803 */ /* 0x000ff20000000000 */
[----:B------:R-:W-:Y:S04]  /*6620*/  @P6 SHF.L.U32 R0, R82, 0x1f, RZ ;  /* 0x0000001f52006819 */ /* 0x000fe800000006ff */
[----:B------:R1:W2:Y:S01]  /*6630*/  @P6 SYNCS.PHASECHK.TRANS64.TRYWAIT P1, [R3+URZ+0x40], R0 ;  /* 0x00004000030065a7 */ /* 0x0002a200080211ff */
[----:B------:R4:W3:Y:S01]  /*6640*/  SYNCS.PHASECHK.TRANS64.TRYWAIT P0, [R80+URZ+0xb0], R4 ;  /* 0x0000b004500075a7 */ /* 0x0008e200080011ff */
[----:B-1----:R-:W-:Y:S04]  /*6650*/  SEL R0, RZ, 0xffffffff, P4 ;  /* 0xffffffffff007807 */ /* 0x002fe80002000000 */
[----:B------:R-:W-:Y:S04]  /*6660*/  @P2 SEL R0, R2, R0, !P3 ;  /* 0x0000000002002207 */ /* 0x000fe80005800000 */
[----:B------:R-:W-:Y:S04]  /*6670*/  LOP3.LUT R0, R0, 0x1, RZ, 0xc0, !PT ;  /* 0x0000000100007812 */ /* 0x000fe800078ec0ff */
[----:B------:R-:W-:Y:S04]  /*6680*/  ISETP.NE.U32.AND P5, PT, R0, 0x1, PT ;  /* 0x000000010000780c */ /* 0x000fe80003fa5070 */
[----:B------:R-:W-:Y:S02]  /*6690*/  P2R R53, PR, RZ, 0x20 ;  /* 0x00000020ff357803 */ /* 0x000fe40000000000 */
[----:B--2---:R-:W-:Y:S01]  /*66a0*/  @P6 SEL R52, RZ, 0x1, !P1 ;  /* 0x00000001ff346807 */ /* 0x004fe20004800000 */
[----:B---34-:R-:W-:Y:S06]  /*66b0*/  @!P6 BRA `(.L_x_109) ;  /* 0x000000000090e947 */ /* 0x018fec0003800000 */
[----:B------:R-:W-:Y:S01]  /*66c0*/  @P5 IMAD R5, R83, 0x1000, R74 ;  /* 0x0000100053055824 */ /* 0x000fe200078e024a */
[----:B------:R-:W-:Y:S01]  /*66d0*/  LOP3.LUT P6, RZ, R75, 0x80, RZ, 0xc0, !PT ;  /* 0x000000804bff7812 */ /* 0x000fe200078cc0ff */
[----:B------:R-:W-:Y:S01]  /*66e0*/  BSSY B0, `(.L_x_110) ;  /* 0x000000f000007945 */ /* 0x000fe20003800000 */
[----:B------:R-:W-:Y:S01]  /*66f0*/  ISETP.NE.AND P2, PT, R52, RZ, PT ;  /* 0x000000ff3400720c */ /* 0x000fe20003f45270 */
[----:B------:R-:W-:Y:S01]  /*6700*/  @P5 VIADD R0, R5, UR43 ;  /* 0x0000002b05005c36 */ /* 0x000fe20008000000 */
[----:B------:R-:W-:Y:S02]  /*6710*/  PLOP3.LUT P1, PT, PT, PT, PT, 0x8, 0x80 ;  /* 0x000000000080781c */ /* 0x000fe40003f2e170 */
[----:B------:R-:W-:Y:S02]  /*6720*/  CS2R R46, SRZ ;  /* 0x00000000002e7805 */ /* 0x000fe4000001ff00 */
[----:B------:R-:W-:Y:S01]  /*6730*/  @P5 PLOP3.LUT P1, PT, P6, PT, PT, 0x80, 0x8 ;  /* 0x000000000008581c */ /* 0x000fe2000372f070 */
[C---:B------:R-:W-:Y:S01]  /*6740*/  @P5 VIADD R2, R0.reuse, 0x10 ;  /* 0x0000001000025836 */ /* 0x040fe20000000000 */
[----:B------:R-:W-:Y:S02]  /*6750*/  CS2R R44, SRZ ;  /* 0x00000000002c7805 */ /* 0x000fe4000001ff00 */
[----:B------:R-:W-:Y:S02]  /*6760*/  CS2R R50, SRZ ;  /* 0x0000000000327805 */ /* 0x000fe4000001ff00 */
[----:B------:R-:W-:Y:S07]  /*6770*/  CS2R R48, SRZ ;  /* 0x0000000000307805 */ /* 0x000fee000001ff00 */
[----:B------:R-:W-:Y:S01]  /*6780*/  @P1 VIADD R2, R0, 0xfffffff0 ;  /* 0xfffffff000021836 */ /* 0x000fe20000000000 */
[----:B------:R-:W-:Y:S06]  /*6790*/  @P2 BRA `(.L_x_111) ;  /* 0x00000000000c2947 */ /* 0x000fec0003800000 */
[----:B------:R-:W-:Y:S04]  /*67a0*/  SHF.L.U32 R0, R82, 0x1f, RZ ;  /* 0x0000001f52007819 */ /* 0x000fe800000006ff */
[----:B------:R-:W1:Y:S02]  /*67b0*/  SYNCS.PHASECHK.TRANS64.TRYWAIT P1, [R3+URZ+0x40], R0 ;  /* 0x00004000030075a7 */ /* 0x000e6400080211ff */
[----:B-1----:R-:W-:Y:S05]  /*67c0*/  @!P1 BRA `(.L_x_112) ;  /* 0x0000004000c09947 */ /* 0x002fea0003800000 */
.L_x_111:
[----:B------:R-:W-:Y:S05]  /*67d0*/  BSYNC B0 ;  /* 0x0000000000007941 */ /* 0x000fea0003800000 */
.L_x_110:
[----:B------:R-:W-:Y:S01]  /*67e0*/  ISETP.NE.AND P1, PT, R53, RZ, PT ;  /* 0x000000ff3500720c */ /* 0x000fe20003f25270 */
[----:B-1----:R-:W-:Y:S02]  /*67f0*/  VIADD R3, R3, 0x60 ;  /* 0x0000006003037836 */ /* 0x002fe40000000000 */
[----:B------:R-:W-:Y:S02]  /*6800*/  IMAD.U32 R0, RZ, RZ, UR46 ;  /* 0x0000002eff007e24 */ /* 0x000fe4000f8e00ff */
[----:B------:R-:W-:Y:S03]  /*6810*/  VIADD R83, R83, 0x1 ;  /* 0x0000000153537836 */ /* 0x000fe60000000000 */
[----:B------:R-:W-:Y:S05]  /*6820*/  PRMT R0, R0, 0x654, R3 ;  /* 0x0000065400007816 */ /* 0x000fea0000000003 */
[----:B------:R1:W2:Y:S04]  /*6830*/  @P1 LDS.128 R44, [R5+UR43+0x200] ;  /* 0x0002002b052c1984 */ /* 0x0002a80008000c00 */
[----:B------:R1:W3:Y:S01]  /*6840*/  @P1 LDS.128 R48, [R2+0x200] ;  /* 0x0002000002301984 */ /* 0x0002e20000000c00 */
[C---:B------:R-:W-:Y:S01]  /*6850*/  ISETP.NE.AND P1, PT, R83.reuse, 0x4, PT ;  /* 0x000000045300780c */ /* 0x040fe20003f25270 */
[----:B------:R-:W-:Y:S01]  /*6860*/  @!PT LDS RZ, [RZ] ;  /* 0x00000000fffff984 */ /* 0x000fe20000000800 */
[----:B------:R-:W-:Y:S01]  /*6870*/  @!PT LDS RZ, [RZ] ;  /* 0x00000000fffff984 */ /* 0x000fe20000000800 */
[----:B------:R-:W-:Y:S01]  /*6880*/  @!PT LDS RZ, [RZ] ;  /* 0x00000000fffff984 */ /* 0x000fe20000000800 */
[----:B------:R-:W-:Y:S01]  /*6890*/  @!PT LDS RZ, [RZ] ;  /* 0x00000000fffff984 */ /* 0x000fe20000000800 */
[----:B------:R4:W-:Y:S06]  /*68a0*/  MEMBAR.ALL.CTA ;  /* 0x0000000000007992 */ /* 0x0009ec0000008000 */
[----:B----4-:R-:W4:Y:S01]  /*68b0*/  FENCE.VIEW.ASYNC.S ;  /* 0x00000000000073c6 */ /* 0x010f220000000000 */
[----:B------:R-:W-:Y:S01]  /*68c0*/  SEL R83, R83, RZ, P1 ;  /* 0x000000ff53537207 */ /* 0x000fe20000800000 */
[----:B----4-:R4:W-:Y:S02]  /*68d0*/  SYNCS.ARRIVE.TRANS64.RED.A1T0 RZ, [R0+URZ], RZ ;  /* 0x000000ff00ff79a7 */ /* 0x0109e400081004ff */
[----:B----4-:R-:W-:Y:S04]  /*68e0*/  SEL R0, RZ, 0x1, P1 ;  /* 0x00000001ff007807 */ /* 0x010fe80000800000 */
[----:B-12---:R-:W-:Y:S02]  /*68f0*/  LOP3.LUT R82, R82, R0, RZ, 0x3c, !PT ;  /* 0x0000000052527212 */ /* 0x006fe400078e3cff */
.L_x_109:
[----:B------:R-:W-:Y:S05]  /*6900*/  BSYNC B1 ;  /* 0x0000000000017941 */ /* 0x000fea0003800000 */
.L_x_108:
[----:B------:R-:W-:Y:S04]  /*6910*/  SHF.R.U32.HI R0, RZ, 0x15, R39 ;  /* 0x00000015ff007819 */ /* 0x000fe80000011627 */
[----:B------:R-:W-:Y:S01]  /*6920*/  LOP3.LUT P1, RZ, R0, 0x3, R77, 0x48, !PT ;  /* 0x0000000300ff7812 */ /* 0x000fe2000782484d */
[----:B------:R-:W-:Y:S01]  /*6930*/  @!UPT UIADD3 URZ, UPT, UPT, URZ, URZ, URZ ;  /* 0x000000fffffff290 */ /* 0x000fe2000fffe0ff */
[----:B------:R-:W-:Y:S11]  /*6940*/  @P0 BRA `(.L_x_113) ;  /* 0x0000000000080947 */ /* 0x000ff60003800000 */
[----:B------:R-:W1:Y:S02]  /*6950*/  SYNCS.PHASECHK.TRANS64.TRYWAIT P0, [R80+URZ+0xb0], R4 ;  /* 0x0000b004500075a7 */ /* 0x000e6400080011ff */
[----:B-1----:R-:W-:Y:S05]  /*6960*/  @!P0 BRA `(.L_x_114) ;  /* 0x00000040006c8947 */ /* 0x002fea0003800000 */
.L_x_113:
[----:B------:R-:W-:Y:S05]  /*6970*/  @!P1 BRA `(.L_x_115) ;  /* 0x0000000000409947 */ /* 0x000fea0003800000 */
[----:B------:R-:W2:Y:S01]  /*6980*/  LDCU.64 UR8, c[0x4][0x78] ;  /* 0x01000f00ff0877ac */ /* 0x000ea20008000a00 */
[----:B------:R-:W-:Y:S01]  /*6990*/  MOV R3, 0x0 ;  /* 0x0000000000037802 */ /* 0x000fe20000000f00 */
[----:B------:R-:W-:Y:S02]  /*69a0*/  HFMA2 R12, -RZ, RZ, 0, 5.9604644775390625e-08 ;  /* 0x00000001ff0c7431 */ /* 0x000fe400000001ff */
[----:B------:R-:W-:Y:S02]  /*69b0*/  IMAD.MOV.U32 R8, RZ, RZ, 0x192 ;  /* 0x00000192ff087424 */ /* 0x000fe400078e00ff */
[----:B------:R-:W-:Y:S01]  /*69c0*/  IMAD.MOV.U32 R13, RZ, RZ, RZ ;  /* 0x000000ffff0d7224 */ /* 0x000fe200078e00ff */
[----:B------:R-:W4:Y:S01]  /*69d0*/  LDCU.64 UR6, c[0x4][0x80] ;  /* 0x01001000ff0677ac */ /* 0x000f220008000a00 */
[----:B------:R-:W3:Y:S01]  /*69e0*/  LDC.64 R2, c[0x4][R3] ;  /* 0x0100000003027b82 */ /* 0x000ee20000000a00 */
[----:B------:R-:W5:Y:S01]  /*69f0*/  LDCU.64 UR4, c[0x4][0x18] ;  /* 0x01000300ff0477ac */ /* 0x000f620008000a00 */
[----:B--2---:R-:W-:Y:S01]  /*6a00*/  MOV R5, UR9 ;  /* 0x0000000900057c02 */ /* 0x004fe20008000f00 */
[----:B-1----:R-:W-:Y:S01]  /*6a10*/  IMAD.U32 R4, RZ, RZ, UR8 ;  /* 0x00000008ff047e24 */ /* 0x002fe2000f8e00ff */
[----:B----4-:R-:W-:Y:S01]  /*6a20*/  MOV R7, UR7 ;  /* 0x0000000700077c02 */ /* 0x010fe20008000f00 */
[----:B------:R-:W-:Y:S01]  /*6a30*/  IMAD.U32 R6, RZ, RZ, UR6 ;  /* 0x00000006ff067e24 */ /* 0x000fe2000f8e00ff */
[----:B-----5:R-:W-:Y:S01]  /*6a40*/  MOV R11, UR5 ;  /* 0x00000005000b7c02 */ /* 0x020fe20008000f00 */
[----:B------:R-:W-:Y:S02]  /*6a50*/  IMAD.U32 R10, RZ, RZ, UR4 ;  /* 0x00000004ff0a7e24 */ /* 0x000fe4000f8e00ff */
[----:B------:R-:W-:Y:S07]  /*6a60*/  LEPC R20, `(.L_x_115) ;  /* 0x000000001014794e */ /* 0x000fee0000000000 */
[----:B---3--:R-:W-:Y:S05]  /*6a70*/  CALL.ABS.NOINC R2 ;  /* 0x0000000002007343 */ /* 0x008fea0003c00000 */
.L_x_115:
[----:B------:R-:W-:Y:S01]  /*6a80*/  IMAD.U32 R42, R45, 0x10000, RZ ;  /* 0x000100002d2a7824 */ /* 0x000fe200078e00ff */
[C---:B------:R-:W-:Y:S01]  /*6a90*/  SHF.L.U32 R2, R44.reuse, 0x10, RZ ;  /* 0x000000102c027819 */ /* 0x040fe200000006ff */
[----:B------:R-:W-:Y:S05]  /*6aa0*/  WARPSYNC.ALL ;  /* 0x0000000000007948 */ /* 0x000fea0003800000 */
[----:B------:R-:W-:Y:S01]  /*6ab0*/  R2UR UR4, R39 ;  /* 0x00000000270472ca */ /* 0x000fe200000e0000 */
[----:B------:R-:W-:Y:S01]  /*6ac0*/  HFMA2 R54, -RZ, RZ, 0, 9.5367431640625e-07 ;  /* 0x00000010ff367431 */ /* 0x000fe200000001ff */
[C---:B------:R-:W-:Y:S01]  /*6ad0*/  PRMT R3, R44.reuse, 0x8880, RZ ;  /* 0x000088802c037816 */ /* 0x040fe200000000ff */
[----:B------:R-:W-:Y:S01]  /*6ae0*/  BSSY.RECONVERGENT B0, `(.L_x_116) ;  /* 0x00000a2000007945 */ /* 0x000fe20003800200 */
[----:B------:R-:W-:Y:S02]  /*6af0*/  SHF.L.U32 R41, R44, 0x8, RZ ;  /* 0x000000082c297819 */ /* 0x000fe400000006ff */
[----:B------:R-:W-:Y:S02]  /*6b00*/  IADD3 R55, PT, PT, R74, UR43, RZ ;  /* 0x0000002b4a377c10 */ /* 0x000fe4000fffe0ff */
[----:B------:R-:W-:Y:S02]  /*6b10*/  LOP3.LUT P5, RZ, R75, 0x80, RZ, 0xc0, !PT ;  /* 0x000000804bff7812 */ /* 0x000fe400078ac0ff */
[----:B------:R-:W-:Y:S02]  /*6b20*/  ISETP.NE.AND P0, PT, R87, RZ, PT ;  /* 0x000000ff5700720c */ /* 0x000fe40003f05270 */
[----:B------:R-:W-:Y:S01]  /*6b30*/  SEL R54, R54, 0xfffffff0, !P5 ;  /* 0xfffffff036367807 */ /* 0x000fe20006800000 */
[----:B-1----:R-:W1:Y:S01]  /*6b40*/  LDTM.x32 R4, tmem[UR4] ;  /* 0x00000004000479ee */ /* 0x002e6200082c0000 */
[----:B------:R-:W-:Y:S02]  /*6b50*/  ISETP.NE.AND P6, PT, R60, RZ, PT ;  /* 0x000000ff3c00720c */ /* 0x000fe40003fc5270 */
[----:B------:R-:W-:Y:S01]  /*6b60*/  IADD3 R88, PT, PT, R55, R54, RZ ;  /* 0x0000003637587210 */ /* 0x000fe20007ffe0ff */
[C---:B-1----:R-:W-:Y:S01]  /*6b70*/  IMAD R0, R38.reuse, R4, RZ ;  /* 0x0000000426007224 */ /* 0x042fe200078e02ff */
[----:B------:R-:W-:Y:S01]  /*6b80*/  SHF.R.S32.HI R4, RZ, 0x18, R2 ;  /* 0x00000018ff047819 */ /* 0x000fe20000011402 */
[C---:B------:R-:W-:Y:S01]  /*6b90*/  IMAD R2, R38.reuse, R5, RZ ;  /* 0x0000000526027224 */ /* 0x040fe200078e02ff */
[----:B------:R-:W-:Y:S01]  /*6ba0*/  SHF.R.S32.HI R5, RZ, 0x18, R41 ;  /* 0x00000018ff057819 */ /* 0x000fe20000011429 */
[----:B------:R-:W-:Y:S01]  /*6bb0*/  IMAD R0, R3, R40, R0 ;  /* 0x0000002803007224 */ /* 0x000fe200078e0200 */
[----:B------:R-:W-:Y:S01]  /*6bc0*/  PRMT R41, R45, 0x8880, RZ ;  /* 0x000088802d297816 */ /* 0x000fe200000000ff */
[----:B------:R-:W-:Y:S02]  /*6bd0*/  IMAD R3, R38, R6, RZ ;  /* 0x0000000626037224 */ /* 0x000fe400078e02ff */
[-C--:B------:R-:W-:Y:S01]  /*6be0*/  IMAD R2, R4, R40.reuse, R2 ;  /* 0x0000002804027224 */ /* 0x080fe200078e0202 */
[----:B------:R-:W-:Y:S01]  /*6bf0*/  SHF.R.S32.HI R4, RZ, 0x18, R44 ;  /* 0x00000018ff047819 */ /* 0x000fe2000001142c */
[C---:B------:R-:W-:Y:S02]  /*6c00*/  IMAD R7, R38.reuse, R7, RZ ;  /* 0x0000000726077224 */ /* 0x040fe400078e02ff */
[-C--:B------:R-:W-:Y:S02]  /*6c10*/  IMAD R3, R5, R40.reuse, R3 ;  /* 0x0000002805037224 */ /* 0x080fe400078e0203 */
[----:B------:R-:W-:Y:S02]  /*6c20*/  IMAD R5, R38, R9, RZ ;  /* 0x0000000926057224 */ /* 0x000fe400078e02ff */
[----:B------:R-:W-:Y:S02]  /*6c30*/  IMAD R7, R4, R40, R7 ;  /* 0x0000002804077224 */ /* 0x000fe400078e0207 */
[C---:B------:R-:W-:Y:S02]  /*6c40*/  IMAD R9, R38.reuse, R13, RZ ;  /* 0x0000000d26097224 */ /* 0x040fe400078e02ff */
[C---:B------:R-:W-:Y:S01]  /*6c50*/  IMAD R4, R38.reuse, R8, RZ ;  /* 0x0000000826047224 */ /* 0x040fe200078e02ff */
[----:B------:R-:W-:Y:S01]  /*6c60*/  I2IP.S8.S32.SAT R56, R7, R3, RZ ;  /* 0x0000000307387239 */ /* 0x000fe200000014ff */
[C---:B------:R-:W-:Y:S01]  /*6c70*/  IMAD R13, R38.reuse, R17, RZ ;  /* 0x00000011260d7224 */ /* 0x040fe200078e02ff */
[----:B------:R-:W-:Y:S01]  /*6c80*/  SHF.R.S32.HI R7, RZ, 0x18, R45 ;  /* 0x00000018ff077819 */ /* 0x000fe2000001142d */
[----:B------:R-:W-:Y:S01]  /*6c90*/  IMAD R8, R38, R12, RZ ;  /* 0x0000000c26087224 */ /* 0x000fe200078e02ff */
[----:B------:R-:W-:Y:S01]  /*6ca0*/  I2IP.S8.S32.SAT R56, R2, R0, R56 ;  /* 0x0000000002387239 */ /* 0x000fe20000001438 */
[C---:B------:R-:W-:Y:S01]  /*6cb0*/  IMAD R17, R38.reuse, R21, RZ ;  /* 0x0000001526117224 */ /* 0x040fe200078e02ff */
[----:B------:R-:W-:Y:S01]  /*6cc0*/  SHF.R.S32.HI R2, RZ, 0x18, R46 ;  /* 0x00000018ff027819 */ /* 0x000fe2000001142e */
[----:B------:R-:W-:Y:S01]  /*6cd0*/  IMAD R12, R38, R16, RZ ;  /* 0x00000010260c7224 */ /* 0x000fe200078e02ff */
[----:B------:R-:W-:Y:S01]  /*6ce0*/  SHF.L.U32 R0, R46, 0x8, RZ ;  /* 0x000000082e007819 */ /* 0x000fe200000006ff */
[C---:B------:R-:W-:Y:S02]  /*6cf0*/  IMAD R21, R38.reuse, R25, RZ ;  /* 0x0000001926157224 */ /* 0x040fe400078e02ff */
[C---:B------:R-:W-:Y:S01]  /*6d00*/  IMAD R16, R38.reuse, R20, RZ ;  /* 0x0000001426107224 */ /* 0x040fe200078e02ff */
[----:B------:R-:W-:Y:S01]  /*6d10*/  SHF.R.S32.HI R0, RZ, 0x18, R0 ;  /* 0x00000018ff007819 */ /* 0x000fe20000011400 */
[C---:B------:R-:W-:Y:S02]  /*6d20*/  IMAD R25, R38.reuse, R29, RZ ;  /* 0x0000001d26197224 */ /* 0x040fe400078e02ff */
[C---:B------:R-:W-:Y:S02]  /*6d30*/  IMAD R20, R38.reuse, R24, RZ ;  /* 0x0000001826147224 */ /* 0x040fe400078e02ff */
[C---:B------:R-:W-:Y:S01]  /*6d40*/  IMAD R29, R38.reuse, R33, RZ ;  /* 0x00000021261d7224 */ /* 0x040fe200078e02ff */
[----:B------:R-:W-:Y:S01]  /*6d50*/  SHF.L.U32 R33, R45, 0x8, RZ ;  /* 0x000000082d217819 */ /* 0x000fe200000006ff */
[C---:B------:R-:W-:Y:S02]  /*6d60*/  IMAD R24, R38.reuse, R28, RZ ;  /* 0x0000001c26187224 */ /* 0x040fe400078e02ff */
[C---:B------:R-:W-:Y:S01]  /*6d70*/  IMAD R28, R38.reuse, R32, RZ ;  /* 0x00000020261c7224 */ /* 0x040fe200078e02ff */
[----:B------:R-:W-:Y:S01]  /*6d80*/  SHF.R.S32.HI R32, RZ, 0x18, R42 ;  /* 0x00000018ff207819 */ /* 0x000fe2000001142a */
[----:B------:R-:W-:Y:S01]  /*6d90*/  IMAD R4, R41, R40, R4 ;  /* 0x0000002829047224 */ /* 0x000fe200078e0204 */
[----:B------:R-:W-:Y:S01]  /*6da0*/  SHF.R.S32.HI R3, RZ, 0x18, R33 ;  /* 0x00000018ff037819 */ /* 0x000fe20000011421 */
[----:B------:R-:W-:Y:S01]  /*6db0*/  IMAD R6, R38, R10, RZ ;  /* 0x0000000a26067224 */ /* 0x000fe200078e02ff */
[----:B------:R-:W-:Y:S01]  /*6dc0*/  PRMT R33, R46, 0x8880, RZ ;  /* 0x000088802e217816 */ /* 0x000fe200000000ff */
[-C--:B------:R-:W-:Y:S01]  /*6dd0*/  IMAD R5, R32, R40.reuse, R5 ;  /* 0x0000002820057224 */ /* 0x080fe200078e0205 */
[----:B------:R-:W-:Y:S01]  /*6de0*/  SHF.L.U32 R32, R46, 0x10, RZ ;  /* 0x000000102e207819 */ /* 0x000fe200000006ff */
[C---:B------:R-:W-:Y:S02]  /*6df0*/  IMAD R11, R38.reuse, R11, RZ ;  /* 0x0000000b260b7224 */ /* 0x040fe400078e02ff */
[-C--:B------:R-:W-:Y:S02]  /*6e00*/  IMAD R6, R3, R40.reuse, R6 ;  /* 0x0000002803067224 */ /* 0x080fe400078e0206 */
[----:B------:R-:W-:Y:S01]  /*6e10*/  IMAD R11, R7, R40, R11 ;  /* 0x00000028070b7224 */ /* 0x000fe200078e020b */
[----:B------:R-:W-:Y:S01]  /*6e20*/  SHF.R.S32.HI R7, RZ, 0x18, R32 ;  /* 0x00000018ff077819 */ /* 0x000fe20000011420 */
[----:B------:R-:W-:Y:S02]  /*6e30*/  IMAD.MOV.U32 R3, RZ, RZ, R33 ;  /* 0x000000ffff037224 */ /* 0x000fe400078e0021 */
[----:B------:R-:W-:Y:S01]  /*6e40*/  IMAD R10, R38, R14, RZ ;  /* 0x0000000e260a7224 */ /* 0x000fe200078e02ff */
[----:B------:R-:W-:Y:S01]  /*6e50*/  I2IP.S8.S32.SAT R11, R11, R6, RZ ;  /* 0x000000060b0b7239 */ /* 0x000fe200000014ff */
[-C--:B------:R-:W-:Y:S01]  /*6e60*/  IMAD R8, R3, R40.reuse, R8 ;  /* 0x0000002803087224 */ /* 0x080fe200078e0208 */
[----:B------:R-:W-:Y:S01]  /*6e70*/  SHF.L.U32 R3, R47, 0x10, RZ ;  /* 0x000000102f037819 */ /* 0x000fe200000006ff */
[-C--:B------:R-:W-:Y:S01]  /*6e80*/  IMAD R9, R7, R40.reuse, R9 ;  /* 0x0000002807097224 */ /* 0x080fe200078e0209 */
[C---:B------:R-:W-:Y:S01]  /*6e90*/  PRMT R7, R47.reuse, 0x8880, RZ ;  /* 0x000088802f077816 */ /* 0x040fe200000000ff */
[----:B------:R-:W-:Y:S01]  /*6ea0*/  IMAD R10, R0, R40, R10 ;  /* 0x00000028000a7224 */ /* 0x000fe200078e020a */
[----:B------:R-:W-:Y:S01]  /*6eb0*/  SHF.R.S32.HI R3, RZ, 0x18, R3 ;  /* 0x00000018ff037819 */ /* 0x000fe20000011403 */
[----:B------:R-:W-:Y:S01]  /*6ec0*/  IMAD R15, R38, R15, RZ ;  /* 0x0000000f260f7224 */ /* 0x000fe200078e02ff */
[----:B------:R-:W-:Y:S01]  /*6ed0*/  MOV R0, R7 ;  /* 0x0000000700007202 */ /* 0x000fe20000000f00 */
[----:B------:R-:W-:Y:S01]  /*6ee0*/  IMAD.SHL.U32 R6, R47, 0x100, RZ ;  /* 0x000001002f067824 */ /* 0x000fe200078e00ff */
[----:B------:R-:W-:Y:S01]  /*6ef0*/  I2IP.S8.S32.SAT R57, R5, R4, R11 ;  /* 0x0000000405397239 */ /* 0x000fe2000000140b */
[-C--:B------:R-:W-:Y:S01]  /*6f00*/  IMAD R15, R2, R40.reuse, R15 ;  /* 0x00000028020f7224 */ /* 0x080fe200078e020f */
[----:B------:R-:W-:Y:S01]  /*6f10*/  SHF.R.S32.HI R2, RZ, 0x18, R47 ;  /* 0x00000018ff027819 */ /* 0x000fe2000001142f */
[----:B------:R-:W-:Y:S01]  /*6f20*/  IMAD R12, R0, R40, R12 ;  /* 0x00000028000c7224 */ /* 0x000fe200078e020c */
[----:B------:R-:W-:Y:S01]  /*6f30*/  SHF.R.S32.HI R6, RZ, 0x18, R6 ;  /* 0x00000018ff067819 */ /* 0x000fe20000011406 */
[----:B------:R-:W-:Y:S01]  /*6f40*/  IMAD R14, R38, R18, RZ ;  /* 0x00000012260e7224 */ /* 0x000fe200078e02ff */
[----:B---3--:R-:W-:Y:S01]  /*6f50*/  PRMT R0, R48, 0x8880, RZ ;  /* 0x0000888030007816 */ /* 0x008fe200000000ff */
[-C--:B------:R-:W-:Y:S01]  /*6f60*/  IMAD R13, R3, R40.reuse, R13 ;  /* 0x00000028030d7224 */ /* 0x080fe200078e020d */
[C---:B------:R-:W-:Y:S01]  /*6f70*/  SHF.L.U32 R4, R49.reuse, 0x10, RZ ;  /* 0x0000001031047819 */ /* 0x040fe200000006ff */
[----:B------:R-:W-:Y:S01]  /*6f80*/  IMAD R19, R38, R19, RZ ;  /* 0x0000001326137224 */ /* 0x000fe200078e02ff */
[C---:B------:R-:W-:Y:S01]  /*6f90*/  PRMT R3, R49.reuse, 0x8880, RZ ;  /* 0x0000888031037816 */ /* 0x040fe200000000ff */
[-C--:B------:R-:W-:Y:S01]  /*6fa0*/  IMAD R14, R6, R40.reuse, R14 ;  /* 0x00000028060e7224 */ /* 0x080fe200078e020e */
[----:B------:R-:W-:Y:S01]  /*6fb0*/  SHF.L.U32 R5, R49, 0x8, RZ ;  /* 0x0000000831057819 */ /* 0x000fe200000006ff */
[-C--:B------:R-:W-:Y:S01]  /*6fc0*/  IMAD R19, R2, R40.reuse, R19 ;  /* 0x0000002802137224 */ /* 0x080fe200078e0213 */
[----:B------:R-:W-:Y:S01]  /*6fd0*/  SHF.L.U32 R2, R48, 0x10, RZ ;  /* 0x0000001030027819 */ /* 0x000fe200000006ff */
[----:B------:R-:W-:Y:S01]  /*6fe0*/  IMAD R16, R0, R40, R16 ;  /* 0x0000002800107224 */ /* 0x000fe200078e0210 */
[----:B------:R-:W-:Y:S01]  /*6ff0*/  SHF.R.S32.HI R4, RZ, 0x18, R4 ;  /* 0x00000018ff047819 */ /* 0x000fe20000011404 */
[----:B------:R-:W-:Y:S01]  /*7000*/  IMAD.SHL.U32 R0, R48, 0x100, RZ ;  /* 0x0000010030007824 */ /* 0x000fe200078e00ff */
[----:B------:R-:W-:Y:S01]  /*7010*/  SHF.R.S32.HI R2, RZ, 0x18, R2 ;  /* 0x00000018ff027819 */ /* 0x000fe20000011402 */
[C---:B------:R-:W-:Y:S01]  /*7020*/  IMAD R18, R38.reuse, R22, RZ ;  /* 0x0000001626127224 */ /* 0x040fe200078e02ff */
[----:B------:R-:W-:Y:S01]  /*7030*/  I2IP.S8.S32.SAT R10, R15, R10, RZ ;  /* 0x0000000a0f0a7239 */ /* 0x000fe200000014ff */
[----:B------:R-:W-:Y:S01]  /*7040*/  IMAD R23, R38, R23, RZ ;  /* 0x0000001726177224 */ /* 0x000fe200078e02ff */
[----:B------:R-:W-:Y:S01]  /*7050*/  SHF.R.S32.HI R0, RZ, 0x18, R0 ;  /* 0x00000018ff007819 */ /* 0x000fe20000011400 */
[----:B------:R-:W-:Y:S01]  /*7060*/  IMAD R17, R2, R40, R17 ;  /* 0x0000002802117224 */ /* 0x000fe200078e0211 */
[----:B------:R-:W-:Y:S01]  /*7070*/  SHF.R.S32.HI R2, RZ, 0x18, R48 ;  /* 0x00000018ff027819 */ /* 0x000fe20000011430 */
[----:B------:R-:W-:Y:S01]  /*7080*/  IMAD R22, R38, R26, RZ ;  /* 0x0000001a26167224 */ /* 0x000fe200078e02ff */
[----:B------:R-:W-:Y:S01]  /*7090*/  I2IP.S8.S32.SAT R14, R19, R14, RZ ;  /* 0x0000000e130e7239 */ /* 0x000fe200000014ff */
[-C--:B------:R-:W-:Y:S01]  /*70a0*/  IMAD R18, R0, R40.reuse, R18 ;  /* 0x0000002800127224 */ /* 0x080fe200078e0212 */
[----:B------:R-:W-:Y:S01]  /*70b0*/  SHF.R.S32.HI R0, RZ, 0x18, R5 ;  /* 0x00000018ff007819 */ /* 0x000fe20000011405 */
[-C--:B------:R-:W-:Y:S01]  /*70c0*/  IMAD R23, R2, R40.reuse, R23 ;  /* 0x0000002802177224 */ /* 0x080fe200078e0217 */
[----:B------:R-:W-:Y:S01]  /*70d0*/  SHF.R.S32.HI R2, RZ, 0x18, R49 ;  /* 0x00000018ff027819 */ /* 0x000fe20000011431 */
[-C--:B------:R-:W-:Y:S01]  /*70e0*/  IMAD R20, R3, R40.reuse, R20 ;  /* 0x0000002803147224 */ /* 0x080fe200078e0214 */
[----:B------:R-:W-:Y:S01]  /*70f0*/  SHF.L.U32 R3, R50, 0x8, RZ ;  /* 0x0000000832037819 */ /* 0x000fe200000006ff */
[----:B------:R-:W-:Y:S01]  /*7100*/  IMAD R21, R4, R40, R21 ;  /* 0x0000002804157224 */ /* 0x000fe200078e0215 */
[----:B------:R-:W-:Y:S01]  /*7110*/  SHF.R.S32.HI R5, RZ, 0x18, R51 ;  /* 0x00000018ff057819 */ /* 0x000fe20000011433 */
[----:B------:R-:W-:Y:S01]  /*7120*/  IMAD R27, R38, R27, RZ ;  /* 0x0000001b261b7224 */ /* 0x000fe200078e02ff */
[----:B------:R-:W-:Y:S01]  /*7130*/  SHF.R.S32.HI R3, RZ, 0x18, R3 ;  /* 0x00000018ff037819 */ /* 0x000fe20000011403 */
[----:B------:R-:W-:Y:S01]  /*7140*/  IMAD.U32 R4, R50, 0x10000, RZ ;  /* 0x0001000032047824 */ /* 0x000fe200078e00ff */
[----:B------:R-:W-:Y:S01]  /*7150*/  I2IP.S8.S32.SAT R18, R23, R18, RZ ;  /* 0x0000001217127239 */ /* 0x000fe200000014ff */
[-C--:B------:R-:W-:Y:S01]  /*7160*/  IMAD R22, R0, R40.reuse, R22 ;  /* 0x0000002800167224 */ /* 0x080fe200078e0216 */
[----:B------:R-:W-:Y:S01]  /*7170*/  PRMT R0, R50, 0x8880, RZ ;  /* 0x0000888032007816 */ /* 0x000fe200000000ff */
[----:B------:R-:W-:Y:S01]  /*7180*/  IMAD R27, R2, R40, R27 ;  /* 0x00000028021b7224 */ /* 0x000fe200078e021b */
[----:B------:R-:W-:Y:S01]  /*7190*/  SHF.R.S32.HI R2, RZ, 0x18, R4 ;  /* 0x00000018ff027819 */ /* 0x000fe20000011404 */
[----:B------:R-:W-:Y:S01]  /*71a0*/  IMAD R26, R38, R30, RZ ;  /* 0x0000001e261a7224 */ /* 0x000fe200078e02ff */
[----:B------:R-:W-:Y:S01]  /*71b0*/  I2IP.S8.S32.SAT R58, R9, R8, R10 ;  /* 0x00000008093a7239 */ /* 0x000fe2000000140a */
[-C--:B------:R-:W-:Y:S01]  /*71c0*/  IMAD R24, R0, R40.reuse, R24 ;  /* 0x0000002800187224 */ /* 0x080fe200078e0218 */
[----:B------:R-:W-:Y:S01]  /*71d0*/  SHF.R.S32.HI R0, RZ, 0x18, R50 ;  /* 0x00000018ff007819 */ /* 0x000fe20000011432 */
[-C--:B------:R-:W-:Y:S01]  /*71e0*/  IMAD R25, R2, R40.reuse, R25 ;  /* 0x0000002802197224 */ /* 0x080fe200078e0219 */
[----:B------:R-:W-:Y:S01]  /*71f0*/  PRMT R2, R51, 0x8880, RZ ;  /* 0x0000888033027816 */ /* 0x000fe200000000ff */
[----:B------:R-:W-:Y:S01]  /*7200*/  IMAD R26, R3, R40, R26 ;  /* 0x00000028031a7224 */ /* 0x000fe200078e021a */
[----:B------:R-:W-:Y:S01]  /*7210*/  SHF.L.U32 R3, R51, 0x10, RZ ;  /* 0x0000001033037819 */ /* 0x000fe200000006ff */
[----:B------:R-:W-:Y:S01]  /*7220*/  IMAD R31, R38, R31, RZ ;  /* 0x0000001f261f7224 */ /* 0x000fe200078e02ff */
[----:B------:R-:W-:Y:S01]  /*7230*/  I2IP.S8.S32.SAT R59, R13, R12, R14 ;  /* 0x0000000c0d3b7239 */ /* 0x000fe2000000140e */
[----:B------:R-:W-:Y:S01]  /*7240*/  IMAD.SHL.U32 R4, R51, 0x100, RZ ;  /* 0x0000010033047824 */ /* 0x000fe200078e00ff */
[----:B------:R-:W-:Y:S01]  /*7250*/  SHF.R.S32.HI R3, RZ, 0x18, R3 ;  /* 0x00000018ff037819 */ /* 0x000fe20000011403 */
[----:B------:R-:W-:Y:S01]  /*7260*/  IMAD R31, R0, R40, R31 ;  /* 0x00000028001f7224 */ /* 0x000fe200078e021f */
[----:B------:R-:W-:Y:S01]  /*7270*/  I2IP.S8.S32.SAT R16, R17, R16, R18 ;  /* 0x0000001011107239 */ /* 0x000fe20000001412 */
[----:B------:R1:W-:Y:S01]  /*7280*/  STS.128 [R74+UR43+0x4200], R56 ;  /* 0x004200384a007988 */ /* 0x0003e20008000c2b */
[----:B------:R-:W-:Y:S01]  /*7290*/  SHF.R.S32.HI R4, RZ, 0x18, R4 ;  /* 0x00000018ff047819 */ /* 0x000fe20000011404 */
[----:B------:R-:W-:Y:S01]  /*72a0*/  IMAD R28, R2, R40, R28 ;  /* 0x00000028021c7224 */ /* 0x000fe200078e021c */
[----:B------:R-:W-:Y:S01]  /*72b0*/  I2IP.S8.S32.SAT R22, R27, R22, RZ ;  /* 0x000000161b167239 */ /* 0x000fe200000014ff */
[C---:B------:R-:W-:Y:S01]  /*72c0*/  IMAD R30, R38.reuse, R34, RZ ;  /* 0x00000022261e7224 */ /* 0x040fe200078e02ff */
[----:B------:R-:W-:Y:S01]  /*72d0*/  I2IP.S8.S32.SAT R18, R31, R26, RZ ;  /* 0x0000001a1f127239 */ /* 0x000fe200000014ff */
[----:B------:R-:W-:Y:S01]  /*72e0*/  IMAD R29, R3, R40, R29 ;  /* 0x00000028031d7224 */ /* 0x000fe200078e021d */
[----:B------:R-:W-:Y:S01]  /*72f0*/  I2IP.S8.S32.SAT R17, R21, R20, R22 ;  /* 0x0000001415117239 */ /* 0x000fe20000001416 */
[----:B------:R-:W-:Y:S01]  /*7300*/  IMAD R35, R38, R35, RZ ;  /* 0x0000002326237224 */ /* 0x000fe200078e02ff */
[----:B------:R-:W-:Y:S01]  /*7310*/  I2IP.S8.S32.SAT R18, R25, R24, R18 ;  /* 0x0000001819127239 */ /* 0x000fe20000001412 */
[-C--:B------:R-:W-:Y:S01]  /*7320*/  IMAD R30, R4, R40.reuse, R30 ;  /* 0x00000028041e7224 */ /* 0x080fe200078e021e */
[----:B------:R-:W-:Y:S01]  /*7330*/  LEA R0, R83, UR43, 0x3 ;  /* 0x0000002b53007c11 */ /* 0x000fe2000f8e18ff */
[----:B------:R-:W-:Y:S01]  /*7340*/  IMAD R35, R5, R40, R35 ;  /* 0x0000002805237224 */ /* 0x000fe200078e0223 */
[----:B------:R-:W-:Y:S04]  /*7350*/  @P6 SHF.L.U32 R2, R82, 0x1f, RZ ;  /* 0x0000001f52026819 */ /* 0x000fe800000006ff */
[----:B------:R-:W-:Y:S04]  /*7360*/  I2IP.S8.S32.SAT R19, R35, R30, RZ ;  /* 0x0000001e23137239 */ /* 0x000fe800000014ff */
[----:B------:R-:W-:Y:S05]  /*7370*/  I2IP.S8.S32.SAT R19, R29, R28, R19 ;  /* 0x0000001c1d137239 */ /* 0x000fea0000001413 */
[----:B------:R1:W-:Y:S01]  /*7380*/  STS.128 [R88+0x4200], R16 ;  /* 0x0042001058007388 */ /* 0x0003e20000000c00 */
[----:B------:R-:W-:Y:S01]  /*7390*/  @!PT LDS RZ, [RZ] ;  /* 0x00000000fffff984 */ /* 0x000fe20000000800 */
[----:B------:R-:W-:Y:S01]  /*73a0*/  @!PT LDS RZ, [RZ] ;  /* 0x00000000fffff984 */ /* 0x000fe20000000800 */
[----:B------:R-:W-:Y:S01]  /*73b0*/  @!PT LDS RZ, [RZ] ;  /* 0x00000000fffff984 */ /* 0x000fe20000000800 */
[----:B------:R-:W-:Y:S01]  /*73c0*/  @!PT LDS RZ, [RZ] ;  /* 0x00000000fffff984 */ /* 0x000fe20000000800 */
[----:B------:R2:W-:Y:S07]  /*73d0*/  MEMBAR.ALL.CTA ;  /* 0x0000000000007992 */ /* 0x0005ee0000008000 */
[----:B--2---:R-:W2:Y:S02]  /*73e0*/  FENCE.VIEW.ASYNC.S ;  /* 0x00000000000073c6 */ /* 0x004ea40000000000 */
[----:B--2---:R-:W-:Y:S06]  /*73f0*/  BAR.SYNC.DEFER_BLOCKING 0x1, 0x80 ;  /* 0x0042000000007b1d */ /* 0x004fec0000010000 */
[----:B------:R-:W-:Y:S05]  /*7400*/  @P0 BRA `(.L_x_117) ;  /* 0x00000000003c0947 */ /* 0x000fea0003800000 */
[----:B------:R-:W2:Y:S01]  /*7410*/  LDCU.64 UR6, c[0x0][0x348] ;  /* 0x00006900ff0677ac */ /* 0x000ea20008000a00 */
[----:B------:R-:W-:Y:S01]  /*7420*/  UIADD3 UR4, UPT, UPT, UR43, 0x4200, URZ ;  /* 0x000042002b047890 */ /* 0x000fe2000fffe0ff */
[----:B------:R-:W-:Y:S01]  /*7430*/  UMOV UR51, UR36 ;  /* 0x0000002400337c82 */ /* 0x000fe20008000000 */
[----:B------:R-:W-:Y:S02]  /*7440*/  UIADD3 UR9, UPT, UPT, UR49, 0x80, URZ ;  /* 0x0000008031097890 */ /* 0x000fe4000fffe0ff */
[----:B------:R-:W-:Y:S02]  /*7450*/  UIADD3 UR8, UPT, UPT, UR43, 0x4a00, URZ ;  /* 0x00004a002b087890 */ /* 0x000fe4000fffe0ff */
[----:B------:R-:W-:Y:S01]  /*7460*/  MOV R86, UR4 ;  /* 0x0000000400567c02 */ /* 0x000fe20008000f00 */
[----:B------:R-:W-:Y:S01]  /*7470*/  UMOV UR10, UR50 ;  /* 0x00000032000a7c82 */ /* 0x000fe20008000000 */
[----:B------:R-:W-:Y:S02]  /*7480*/  UMOV UR11, UR36 ;  /* 0x00000024000b7c82 */ /* 0x000fe40008000000 */
[----:B------:R-:W-:Y:S01]  /*7490*/  R2UR UR48, R86 ;  /* 0x00000000563072ca */ /* 0x000fe200000e0000 */
[----:B--2---:R-:W-:Y:S04]  /*74a0*/  UIADD3 UR4, UP0, UPT, UR6, 0x680, URZ ;  /* 0x0000068006047890 */ /* 0x004fe8000ff1e0ff */
[----:B------:R-:W-:Y:S09]  /*74b0*/  UIADD3.X UR5, UPT, UPT, URZ, UR7, URZ, UP0, !UPT ;  /* 0x00000007ff057290 */ /* 0x000ff200087fe4ff */
[----:B------:R2:W-:Y:S01]  /*74c0*/  UTMASTG.3D [UR48], [UR4] ;  /* 0x00000030040073b5 */ /* 0x0005e20008010000 */
[----:B------:R2:W-:Y:S01]  /*74d0*/  UTMASTG.3D [UR8], [UR4] ;  /* 0x00000008040073b5 */ /* 0x0005e20008010000 */
[----:B------:R0:W-:Y:S01]  /*74e0*/  UTMACMDFLUSH ;  /* 0x00000000000079b7 */ /* 0x0001e20000000000 */
[----:B--2---:R-:W-:Y:S04]  /*74f0*/  DEPBAR.LE SB0, 0x1 ;  /* 0x000080400000791a */ /* 0x004fe80000000000 */
.L_x_117:
[----:B------:R-:W-:Y:S05]  /*7500*/  BSYNC.RECONVERGENT B0 ;  /* 0x0000000000007941 */ /* 0x000fea0003800200 */
.L_x_116:
[----:B------:R-:W-:Y:S06]  /*7510*/  BAR.SYNC.DEFER_BLOCKING 0x1, 0x80 ;  /* 0x0042000000007b1d */ /* 0x000fec0000010000 */
[----:B------:R-:W2:Y:S01]  /*7520*/  @P6 SYNCS.PHASECHK.TRANS64.TRYWAIT P0, [R0+URZ+0x40], R2 ;  /* 0x00004002000065a7 */ /* 0x000ea200080011ff */
[----:B------:R-:W-:Y:S01]  /*7530*/  BSSY B1, `(.L_x_118) ;  /* 0x000001f000017945 */ /* 0x000fe20003800000 */
[----:B--2---:R-:W-:Y:S03]  /*7540*/  @P6 SEL R52, RZ, 0x1, !P0 ;  /* 0x00000001ff346807 */ /* 0x004fe60004000000 */
[----:B------:R-:W-:Y:S05]  /*7550*/  @!P6 BRA `(.L_x_119) ;  /* 0x000000000070e947 */ /* 0x000fea0003800000 */
[----:B------:R-:W-:Y:S01]  /*7560*/  ISETP.NE.AND P1, PT, R53, RZ, PT ;  /* 0x000000ff3500720c */ /* 0x000fe20003f25270 */
[----:B------:R-:W-:Y:S01]  /*7570*/  BSSY B0, `(.L_x_120) ;  /* 0x0000008000007945 */ /* 0x000fe20003800000 */
[----:B------:R-:W-:Y:S11]  /*7580*/  ISETP.NE.AND P0, PT, R52, RZ, PT ;  /* 0x000000ff3400720c */ /* 0x000ff60003f05270 */
[----:B------:R-:W-:Y:S04]  /*7590*/  @P1 IMAD R4, R83, 0x1000, R55 ;  /* 0x0000100053041824 */ /* 0x000fe800078e0237 */
[----:B------:R-:W-:Y:S01]  /*75a0*/  @P1 IMAD.IADD R3, R54, 0x1, R4 ;  /* 0x0000000136031824 */ /* 0x000fe200078e0204 */
[----:B------:R-:W-:Y:S06]  /*75b0*/  @P0 BRA `(.L_x_121) ;  /* 0x00000000000c0947 */ /* 0x000fec0003800000 */
[----:B------:R-:W-:Y:S04]  /*75c0*/  SHF.L.U32 R2, R82, 0x1f, RZ ;  /* 0x0000001f52027819 */ /* 0x000fe800000006ff */
[----:B------:R-:W2:Y:S02]  /*75d0*/  SYNCS.PHASECHK.TRANS64.TRYWAIT P0, [R0+URZ+0x40], R2 ;  /* 0x00004002000075a7 */ /* 0x000ea400080011ff */
[----:B--2---:R-:W-:Y:S05]  /*75e0*/  @!P0 BRA `(.L_x_122) ;  /* 0x0000003400608947 */ /* 0x004fea0003800000 */
.L_x_121:
[----:B------:R-:W-:Y:S05]  /*75f0*/  BSYNC B0 ;  /* 0x0000000000007941 */ /* 0x000fea0003800000 */
.L_x_120:
[----:B------:R-:W-:Y:S01]  /*7600*/  ISETP.NE.AND P0, PT, R53, RZ, PT ;  /* 0x000000ff3500720c */ /* 0x000fe20003f05270 */
[----:B--2---:R-:W-:Y:S02]  /*7610*/  VIADD R2, R0, 0x60 ;  /* 0x0000006000027836 */ /* 0x004fe40000000000 */
[----:B------:R-:W-:Y:S02]  /*7620*/  IMAD.U32 R0, RZ, RZ, UR46 ;  /* 0x0000002eff007e24 */ /* 0x000fe4000f8e00ff */
[----:B------:R-:W-:Y:S03]  /*7630*/  VIADD R83, R83, 0x1 ;  /* 0x0000000153537836 */ /* 0x000fe60000000000 */
[----:B------:R-:W-:Y:S05]  /*7640*/  PRMT R0, R0, 0x654, R2 ;  /* 0x0000065400007816 */ /* 0x000fea0000000002 */
[----:B------:R2:W3:Y:S04]  /*7650*/  @P0 LDS.128 R44, [R4+0x200] ;  /* 0x00020000042c0984 */ /* 0x0004e80000000c00 */
[----:B------:R2:W4:Y:S01]  /*7660*/  @P0 LDS.128 R48, [R3+0x200] ;  /* 0x0002000003300984 */ /* 0x0005220000000c00 */
[C---:B------:R-:W-:Y:S01]  /*7670*/  ISETP.NE.AND P0, PT, R83.reuse, 0x4, PT ;  /* 0x000000045300780c */ /* 0x040fe20003f05270 */
[----:B------:R-:W-:Y:S01]  /*7680*/  @!PT LDS RZ, [RZ] ;  /* 0x00000000fffff984 */ /* 0x000fe20000000800 */
[----:B------:R-:W-:Y:S01]  /*7690*/  @!PT LDS RZ, [RZ] ;  /* 0x00000000fffff984 */ /* 0x000fe20000000800 */
[----:B------:R-:W-:Y:S01]  /*76a0*/  @!PT LDS RZ, [RZ] ;  /* 0x00000000fffff984 */ /* 0x000fe20000000800 */
[----:B------:R-:W-:Y:S01]  /*76b0*/  @!PT LDS RZ, [RZ] ;  /* 0x00000000fffff984 */ /* 0x000fe20000000800 */
[----:B------:R5:W-:Y:S06]  /*76c0*/  MEMBAR.ALL.CTA ;  /* 0x0000000000007992 */ /* 0x000bec0000008000 */
[----:B-----5:R-:W5:Y:S01]  /*76d0*/  FENCE.VIEW.ASYNC.S ;  /* 0x00000000000073c6 */ /* 0x020f620000000000 */
[----:B------:R-:W-:Y:S01]  /*76e0*/  SEL R83, R83, RZ, P0 ;  /* 0x000000ff53537207 */ /* 0x000fe20000000000 */
[----:B-----5:R5:W-:Y:S02]  /*76f0*/  SYNCS.ARRIVE.TRANS64.RED.A1T0 RZ, [R0+URZ], RZ ;  /* 0x000000ff00ff79a7 */ /* 0x020be400081004ff */
[----:B-----5:R-:W-:Y:S04]  /*7700*/  SEL R0, RZ, 0x1, P0 ;  /* 0x00000001ff007807 */ /* 0x020fe80000000000 */
[----:B--23--:R-:W-:Y:S02]  /*7710*/  LOP3.LUT R82, R82, R0, RZ, 0x3c, !PT ;  /* 0x0000000052527212 */ /* 0x00cfe400078e3cff */
.L_x_119:
[----:B------:R-:W-:Y:S05]  /*7720*/  BSYNC B1 ;  /* 0x0000000000017941 */ /* 0x000fea0003800000 */
.L_x_118:
[----:B------:R-:W-:Y:S05]  /*7730*/  VIADD R0, R39, 0x20 ;  /* 0x0000002027007836 */ /* 0x000fea0000000000 */
[----:B------:R-:W-:Y:S04]  /*7740*/  SHF.R.U32.HI R0, RZ, 0x15, R0 ;  /* 0x00000015ff007819 */ /* 0x000fe80000011600 */
[----:B------:R-:W-:Y:S11]  /*7750*/  LOP3.LUT P0, RZ, R0, 0x3, R77, 0x48, !PT ;  /* 0x0000000300ff7812 */ /* 0x000ff6000780484d */
[----:B------:R-:W-:Y:S02]  /*7760*/  @!UPT UIADD3 URZ, UPT, UPT, URZ, URZ, URZ ;  /* 0x000000fffffff290 */ /* 0x000fe4000fffe0ff */
[----:B------:R-:W-:Y:S05]  /*7770*/  @!P0 BRA `(.L_x_123) ;  /* 0x0000000000408947 */ /* 0x000fea0003800000 */
[----:B------:R-:W2:Y:S01]  /*7780*/  LDCU.64 UR8, c[0x4][0x78] ;  /* 0x01000f00ff0877ac */ /* 0x000ea20008000a00 */
[----:B------:R-:W-:Y:S01]  /*7790*/  MOV R3, 0x0 ;  /* 0x0000000000037802 */ /* 0x000fe20000000f00 */
[----:B------:R-:W-:Y:S02]  /*77a0*/  HFMA2 R12, -RZ, RZ, 0, 5.9604644775390625e-08 ;  /* 0x00000001ff0c7431 */ /* 0x000fe400000001ff */
[----:B------:R-:W-:Y:S02]  /*77b0*/  IMAD.MOV.U32 R8, RZ, RZ, 0x192 ;  /* 0x00000192ff087424 */ /* 0x000fe400078e00ff */
[----:B------:R-:W-:Y:S01]  /*77c0*/  IMAD.MOV.U32 R13, RZ, RZ, RZ ;  /* 0x000000ffff0d7224 */ /* 0x000fe200078e00ff */
[----:B------:R-:W3:Y:S01]  /*77d0*/  LDCU.64 UR6, c[0x4][0x80] ;  /* 0x01001000ff0677ac */ /* 0x000ee20008000a00 */
[----:B------:R-:W1:Y:S01]  /*77e0*/  LDC.64 R2, c[0x4][R3] ;  /* 0x0100000003027b82 */ /* 0x000e620000000a00 */
[----:B------:R-:W5:Y:S01]  /*77f0*/  LDCU.64 UR4, c[0x4][0x18] ;  /* 0x01000300ff0477ac */ /* 0x000f620008000a00 */
[----:B--2---:R-:W-:Y:S01]  /*7800*/  MOV R5, UR9 ;  /* 0x0000000900057c02 */ /* 0x004fe20008000f00 */
[----:B------:R-:W-:Y:S01]  /*7810*/  IMAD.U32 R4, RZ, RZ, UR8 ;  /* 0x00000008ff047e24 */ /* 0x000fe2000f8e00ff */
[----:B---3--:R-:W-:Y:S01]  /*7820*/  MOV R7, UR7 ;  /* 0x0000000700077c02 */ /* 0x008fe20008000f00 */
[----:B------:R-:W-:Y:S01]  /*7830*/  IMAD.U32 R6, RZ, RZ, UR6 ;  /* 0x00000006ff067e24 */ /* 0x000fe2000f8e00ff */
[----:B-----5:R-:W-:Y:S01]  /*7840*/  MOV R11, UR5 ;  /* 0x00000005000b7c02 */ /* 0x020fe20008000f00 */
[----:B------:R-:W-:Y:S02]  /*7850*/  IMAD.U32 R10, RZ, RZ, UR4 ;  /* 0x00000004ff0a7e24 */ /* 0x000fe4000f8e00ff */
[----:B------:R-:W-:Y:S07]  /*7860*/  LEPC R20, `(.L_x_123) ;  /* 0x000000001014794e */ /* 0x000fee0000000000 */
[----:B-1--4-:R-:W-:Y:S05]  /*7870*/  CALL.ABS.NOINC R2 ;  /* 0x0000000002007343 */ /* 0x012fea0003c00000 */
.L_x_123:
[C---:B------:R-:W-:Y:S01]  /*7880*/  SHF.L.U32 R2, R44.reuse, 0x10, RZ ;  /* 0x000000102c027819 */ /* 0x040fe200000006ff */
[----:B------:R-:W-:Y:S05]  /*7890*/  WARPSYNC.ALL ;  /* 0x0000000000007948 */ /* 0x000fea0003800000 */
[----:B------:R-:W-:Y:S01]  /*78a0*/  R2UR UR4, R39 ;  /* 0x00000000270472ca */ /* 0x000fe200000e0000 */
[----:B------:R-:W-:Y:S01]  /*78b0*/  BSSY.RECONVERGENT B0, `(.L_x_124) ;  /* 0x000009e000007945 */ /* 0x000fe20003800200 */
[C---:B------:R-:W-:Y:S02]  /*78c0*/  PRMT R3, R44.reuse, 0x8880, RZ ;  /* 0x000088802c037816 */ /* 0x040fe400000000ff */
[----:B------:R-:W-:Y:S02]  /*78d0*/  SHF.L.U32 R41, R44, 0x8, RZ ;  /* 0x000000082c297819 */ /* 0x000fe400000006ff */
[C---:B------:R-:W-:Y:S02]  /*78e0*/  SHF.L.U32 R42, R45.reuse, 0x10, RZ ;  /* 0x000000102d2a7819 */ /* 0x040fe400000006ff */
[----:B------:R-:W-:Y:S02]  /*78f0*/  SHF.L.U32 R43, R45, 0x8, RZ ;  /* 0x000000082d2b7819 */ /* 0x000fe400000006ff */
[----:B------:R-:W-:Y:S02]  /*7900*/  SHF.R.S32.HI R42, RZ, 0x18, R42 ;  /* 0x00000018ff2a7819 */ /* 0x000fe4000001142a */
[----:B------:R-:W-:Y:S01]  /*7910*/  SHF.R.S32.HI R43, RZ, 0x18, R43 ;  /* 0x00000018ff2b7819 */ /* 0x000fe2000001142b */
[----:B-1----:R-:W1:Y:S01]  /*7920*/  LDTM.x32 R4, tmem[UR4+0x20] ;  /* 0x00002004000479ee */ /* 0x002e6200082c0000 */
[----:B------:R-:W-:Y:S02]  /*7930*/  ISETP.NE.AND P0, PT, R87, RZ, PT ;  /* 0x000000ff5700720c */ /* 0x000fe40003f05270 */
[----:B------:R-:W-:Y:S01]  /*7940*/  ISETP.NE.AND P6, PT, R60, RZ, PT ;  /* 0x000000ff3c00720c */ /* 0x000fe20003fc5270 */
        /* <DEDUP_REMOVED lines=9> */
[----:B------:R-:W-:Y:S02]  /*79e0*/  IMAD R7, R38, R7, RZ ;  /* 0x0000000726077224 */ /* 0x000fe400078e02ff */
[-C--:B------:R-:W-:Y:S02]  /*79f0*/  IMAD R3, R5, R40.reuse, R3 ;  /* 0x0000002805037224 */ /* 0x080fe400078e0203 */
[----:B------:R-:W-:Y:S02]  /*7a00*/  IMAD R7, R4, R40, R7 ;  /* 0x0000002804077224 */ /* 0x000fe400078e0207 */
[C---:B------:R-:W-:Y:S02]  /*7a10*/  IMAD R4, R38.reuse, R8, RZ ;  /* 0x0000000826047224 */ /* 0x040fe400078e02ff */
[C---:B------:R-:W-:Y:S01]  /*7a20*/  IMAD R8, R38.reuse, R12, RZ ;  /* 0x0000000c26087224 */ /* 0x040fe200078e02ff */
[----:B------:R-:W-:Y:S01]  /*7a30*/  I2IP.S8.S32.SAT R56, R7, R3, RZ ;  /* 0x0000000307387239 */ /* 0x000fe200000014ff */
[----:B------:R-:W-:Y:S01]  /*7a40*/  IMAD R5, R38, R9, RZ ;  /* 0x0000000926057224 */ /* 0x000fe200078e02ff */
[----:B------:R-:W-:Y:S01]  /*7a50*/  PRMT R7, R46, 0x8880, RZ ;  /* 0x000088802e077816 */ /* 0x000fe200000000ff */
[----:B------:R-:W-:Y:S01]  /*7a60*/  IMAD R12, R38, R16, RZ ;  /* 0x00000010260c7224 */ /* 0x000fe200078e02ff */
[----:B------:R-:W-:Y:S01]  /*7a70*/  I2IP.S8.S32.SAT R56, R2, R0, R56 ;  /* 0x0000000002387239 */ /* 0x000fe20000001438 */
[C---:B------:R-:W-:Y:S01]  /*7a80*/  IMAD R9, R38.reuse, R13, RZ ;  /* 0x0000000d26097224 */ /* 0x040fe200078e02ff */
[----:B------:R-:W-:Y:S01]  /*7a90*/  SHF.R.S32.HI R3, RZ, 0x18, R45 ;  /* 0x00000018ff037819 */ /* 0x000fe2000001142d */
[----:B------:R-:W-:Y:S01]  /*7aa0*/  IMAD R16, R38, R20, RZ ;  /* 0x0000001426107224 */ /* 0x000fe200078e02ff */
[----:B----4-:R-:W-:Y:S01]  /*7ab0*/  SHF.L.U32 R0, R48, 0x10, RZ ;  /* 0x0000001030007819 */ /* 0x010fe200000006ff */
[----:B------:R-:W-:Y:S01]  /*7ac0*/  IMAD R13, R38, R17, RZ ;  /* 0x00000011260d7224 */ /* 0x000fe200078e02ff */
[----:B------:R-:W-:Y:S01]  /*7ad0*/  SHF.L.U32 R2, R48, 0x8, RZ ;  /* 0x0000000830027819 */ /* 0x000fe200000006ff */
[C---:B------:R-:W-:Y:S01]  /*7ae0*/  IMAD R20, R38.reuse, R24, RZ ;  /* 0x0000001826147224 */ /* 0x040fe200078e02ff */
[----:B------:R-:W-:Y:S01]  /*7af0*/  SHF.R.S32.HI R0, RZ, 0x18, R0 ;  /* 0x00000018ff007819 */ /* 0x000fe20000011400 */
[C---:B------:R-:W-:Y:S01]  /*7b00*/  IMAD R17, R38.reuse, R21, RZ ;  /* 0x0000001526117224 */ /* 0x040fe200078e02ff */
[----:B------:R-:W-:Y:S01]  /*7b10*/  SHF.R.S32.HI R2, RZ, 0x18, R2 ;  /* 0x00000018ff027819 */ /* 0x000fe20000011402 */
[C---:B------:R-:W-:Y:S02]  /*7b20*/  IMAD R24, R38.reuse, R28, RZ ;  /* 0x0000001c26187224 */ /* 0x040fe400078e02ff */
[C---:B------:R-:W-:Y:S02]  /*7b30*/  IMAD R6, R38.reuse, R10, RZ ;  /* 0x0000000a26067224 */ /* 0x040fe400078e02ff */
[C---:B------:R-:W-:Y:S02]  /*7b40*/  IMAD R21, R38.reuse, R25, RZ ;  /* 0x0000001926157224 */ /* 0x040fe400078e02ff */
[----:B------:R-:W-:Y:S01]  /*7b50*/  IMAD R28, R38, R32, RZ ;  /* 0x00000020261c7224 */ /* 0x000fe200078e02ff */
[----:B------:R-:W-:Y:S01]  /*7b60*/  SHF.L.U32 R32, R46, 0x10, RZ ;  /* 0x000000102e207819 */ /* 0x000fe200000006ff */
[-C--:B------:R-:W-:Y:S02]  /*7b70*/  IMAD R4, R41, R40.reuse, R4 ;  /* 0x0000002829047224 */ /* 0x080fe400078e0204 */
[----:B------:R-:W-:Y:S01]  /*7b80*/  IMAD R25, R38, R29, RZ ;  /* 0x0000001d26197224 */ /* 0x000fe200078e02ff */
[----:B------:R-:W-:Y:S01]  /*7b90*/  SHF.R.S32.HI R32, RZ, 0x18, R32 ;  /* 0x00000018ff207819 */ /* 0x000fe20000011420 */
[----:B------:R-:W-:Y:S02]  /*7ba0*/  IMAD R5, R42, R40, R5 ;  /* 0x000000282a057224 */ /* 0x000fe400078e0205 */
[----:B------:R-:W-:Y:S01]  /*7bb0*/  IMAD R29, R38, R33, RZ ;  /* 0x00000021261d7224 */ /* 0x000fe200078e02ff */
[----:B------:R-:W-:Y:S01]  /*7bc0*/  SHF.L.U32 R33, R46, 0x8, RZ ;  /* 0x000000082e217819 */ /* 0x000fe200000006ff */
[C---:B------:R-:W-:Y:S02]  /*7bd0*/  IMAD R11, R38.reuse, R11, RZ ;  /* 0x0000000b260b7224 */ /* 0x040fe400078e02ff */
[C---:B------:R-:W-:Y:S01]  /*7be0*/  IMAD R10, R38.reuse, R14, RZ ;  /* 0x0000000e260a7224 */ /* 0x040fe200078e02ff */
[----:B------:R-:W-:Y:S01]  /*7bf0*/  SHF.R.S32.HI R33, RZ, 0x18, R33 ;  /* 0x00000018ff217819 */ /* 0x000fe20000011421 */
[----:B------:R-:W-:Y:S02]  /*7c00*/  IMAD R6, R43, R40, R6 ;  /* 0x000000282b067224 */ /* 0x000fe400078e0206 */
[C---:B------:R-:W-:Y:S02]  /*7c10*/  IMAD R14, R38.reuse, R18, RZ ;  /* 0x00000012260e7224 */ /* 0x040fe400078e02ff */
[C---:B------:R-:W-:Y:S02]  /*7c20*/  IMAD R18, R38.reuse, R22, RZ ;  /* 0x0000001626127224 */ /* 0x040fe400078e02ff */
[----:B------:R-:W-:Y:S01]  /*7c30*/  IMAD R11, R3, R40, R11 ;  /* 0x00000028030b7224 */ /* 0x000fe200078e020b */
[----:B------:R-:W-:Y:S01]  /*7c40*/  PRMT R3, R47, 0x8880, RZ ;  /* 0x000088802f037816 */ /* 0x000fe200000000ff */
[C---:B------:R-:W-:Y:S02]  /*7c50*/  IMAD R22, R38.reuse, R26, RZ ;  /* 0x0000001a26167224 */ /* 0x040fe400078e02ff */
[C---:B------:R-:W-:Y:S01]  /*7c60*/  IMAD R26, R38.reuse, R30, RZ ;  /* 0x0000001e261a7224 */ /* 0x040fe200078e02ff */
[----:B------:R-:W-:Y:S01]  /*7c70*/  I2IP.S8.S32.SAT R11, R11, R6, RZ ;  /* 0x000000060b0b7239 */ /* 0x000fe200000014ff */
[----:B------:R-:W-:Y:S01]  /*7c80*/  IMAD R8, R7, R40, R8 ;  /* 0x0000002807087224 */ /* 0x000fe200078e0208 */
[----:B------:R-:W-:Y:S01]  /*7c90*/  SHF.L.U32 R6, R47, 0x10, RZ ;  /* 0x000000102f067819 */ /* 0x000fe200000006ff */
[----:B------:R-:W-:Y:S01]  /*7ca0*/  IMAD R30, R38, R34, RZ ;  /* 0x00000022261e7224 */ /* 0x000fe200078e02ff */
[----:B------:R-:W-:Y:S01]  /*7cb0*/  SHF.R.S32.HI R34, RZ, 0x18, R46 ;  /* 0x00000018ff227819 */ /* 0x000fe2000001142e */
[----:B------:R-:W-:Y:S01]  /*7cc0*/  IMAD R9, R32, R40, R9 ;  /* 0x0000002820097224 */ /* 0x000fe200078e0209 */
[----:B------:R-:W-:Y:S01]  /*7cd0*/  SHF.R.S32.HI R6, RZ, 0x18, R6 ;  /* 0x00000018ff067819 */ /* 0x000fe20000011406 */
[----:B------:R-:W-:Y:S01]  /*7ce0*/  IMAD R15, R38, R15, RZ ;  /* 0x0000000f260f7224 */ /* 0x000fe200078e02ff */
[----:B------:R-:W-:Y:S01]  /*7cf0*/  I2IP.S8.S32.SAT R57, R5, R4, R11 ;  /* 0x0000000405397239 */ /* 0x000fe2000000140b */
[-C--:B------:R-:W-:Y:S01]  /*7d00*/  IMAD R10, R33, R40.reuse, R10 ;  /* 0x00000028210a7224 */ /* 0x080fe200078e020a */
[----:B------:R-:W-:Y:S01]  /*7d10*/  SHF.L.U32 R5, R49, 0x10, RZ ;  /* 0x0000001031057819 */ /* 0x000fe200000006ff */
[----:B------:R-:W-:Y:S01]  /*7d20*/  IMAD.SHL.U32 R7, R47, 0x100, RZ ;  /* 0x000001002f077824 */ /* 0x000fe200078e00ff */
[----:B------:R-:W-:Y:S01]  /*7d30*/  PRMT R4, R49, 0x8880, RZ ;  /* 0x0000888031047816 */ /* 0x000fe200000000ff */
[-C--:B------:R-:W-:Y:S01]  /*7d40*/  IMAD R15, R34, R40.reuse, R15 ;  /* 0x00000028220f7224 */ /* 0x080fe200078e020f */
[----:B------:R-:W-:Y:S01]  /*7d50*/  SHF.R.S32.HI R5, RZ, 0x18, R5 ;  /* 0x00000018ff057819 */ /* 0x000fe20000011405 */
[-C--:B------:R-:W-:Y:S01]  /*7d60*/  IMAD R12, R3, R40.reuse, R12 ;  /* 0x00000028030c7224 */ /* 0x080fe200078e020c */
[----:B------:R-:W-:Y:S01]  /*7d70*/  SHF.R.S32.HI R7, RZ, 0x18, R7 ;  /* 0x00000018ff077819 */ /* 0x000fe20000011407 */
[----:B------:R-:W-:Y:S01]  /*7d80*/  IMAD R13, R6, R40, R13 ;  /* 0x00000028060d7224 */ /* 0x000fe200078e020d */
[----:B------:R-:W-:Y:S01]  /*7d90*/  I2IP.S8.S32.SAT R15, R15, R10, RZ ;  /* 0x0000000a0f0f7239 */ /* 0x000fe200000014ff */
[----:B------:R-:W-:Y:S01]  /*7da0*/  IMAD R19, R38, R19, RZ ;  /* 0x0000001326137224 */ /* 0x000fe200078e02ff */
[----:B------:R-:W-:Y:S01]  /*7db0*/  SHF.R.S32.HI R10, RZ, 0x18, R47 ;  /* 0x00000018ff0a7819 */ /* 0x000fe2000001142f */
[----:B------:R-:W-:Y:S01]  /*7dc0*/  IMAD R14, R7, R40, R14 ;  /* 0x00000028070e7224 */ /* 0x000fe200078e020e */
[----:B------:R-:W-:Y:S01]  /*7dd0*/  PRMT R3, R48, 0x8880, RZ ;  /* 0x0000888030037816 */ /* 0x000fe200000000ff */
[----:B------:R-:W-:Y:S01]  /*7de0*/  IMAD R23, R38, R23, RZ ;  /* 0x0000001726177224 */ /* 0x000fe200078e02ff */
[----:B------:R-:W-:Y:S01]  /*7df0*/  I2IP.S8.S32.SAT R58, R9, R8, R15 ;  /* 0x00000008093a7239 */ /* 0x000fe2000000140f */
[-C--:B------:R-:W-:Y:S02]  /*7e00*/  IMAD R19, R10, R40.reuse, R19 ;  /* 0x000000280a137224 */ /* 0x080fe400078e0213 */
[-C--:B------:R-:W-:Y:S01]  /*7e10*/  IMAD R16, R3, R40.reuse, R16 ;  /* 0x0000002803107224 */ /* 0x080fe200078e0210 */
[----:B------:R-:W-:Y:S01]  /*7e20*/  SHF.R.S32.HI R3, RZ, 0x18, R48 ;  /* 0x00000018ff037819 */ /* 0x000fe20000011430 */
[----:B------:R-:W-:Y:S01]  /*7e30*/  IMAD R17, R0, R40, R17 ;  /* 0x0000002800117224 */ /* 0x000fe200078e0211 */
[----:B------:R-:W-:Y:S01]  /*7e40*/  I2IP.S8.S32.SAT R14, R19, R14, RZ ;  /* 0x0000000e130e7239 */ /* 0x000fe200000014ff */
[----:B------:R-:W-:Y:S02]  /*7e50*/  IMAD.SHL.U32 R0, R49, 0x100, RZ ;  /* 0x0000010031007824 */ /* 0x000fe400078e00ff */
[-C--:B------:R-:W-:Y:S01]  /*7e60*/  IMAD R18, R2, R40.reuse, R18 ;  /* 0x0000002802127224 */ /* 0x080fe200078e0212 */
[----:B------:R-:W-:Y:S01]  /*7e70*/  SHF.R.S32.HI R2, RZ, 0x18, R49 ;  /* 0x00000018ff027819 */ /* 0x000fe20000011431 */
[-C--:B------:R-:W-:Y:S01]  /*7e80*/  IMAD R23, R3, R40.reuse, R23 ;  /* 0x0000002803177224 */ /* 0x080fe200078e0217 */
[----:B------:R-:W-:Y:S01]  /*7e90*/  SHF.R.S32.HI R0, RZ, 0x18, R0 ;  /* 0x00000018ff007819 */ /* 0x000fe20000011400 */
[-C--:B------:R-:W-:Y:S01]  /*7ea0*/  IMAD R20, R4, R40.reuse, R20 ;  /* 0x0000002804147224 */ /* 0x080fe200078e0214 */
[C---:B------:R-:W-:Y:S01]  /*7eb0*/  SHF.L.U32 R4, R50.reuse, 0x10, RZ ;  /* 0x0000001032047819 */ /* 0x040fe200000006ff */
[-C--:B------:R-:W-:Y:S01]  /*7ec0*/  IMAD R21, R5, R40.reuse, R21 ;  /* 0x0000002805157224 */ /* 0x080fe200078e0215 */
[----:B------:R-:W-:Y:S01]  /*7ed0*/  PRMT R3, R50, 0x8880, RZ ;  /* 0x0000888032037816 */ /* 0x000fe200000000ff */
[----:B------:R-:W-:Y:S01]  /*7ee0*/  IMAD R27, R38, R27, RZ ;  /* 0x0000001b261b7224 */ /* 0x000fe200078e02ff */
[----:B------:R-:W-:Y:S01]  /*7ef0*/  SHF.L.U32 R5, R50, 0x8, RZ ;  /* 0x0000000832057819 */ /* 0x000fe200000006ff */
[-C--:B------:R-:W-:Y:S01]  /*7f00*/  IMAD R22, R0, R40.reuse, R22 ;  /* 0x0000002800167224 */ /* 0x080fe200078e0216 */
[----:B------:R-:W-:Y:S01]  /*7f10*/  SHF.R.S32.HI R4, RZ, 0x18, R4 ;  /* 0x00000018ff047819 */ /* 0x000fe20000011404 */
[-C--:B------:R-:W-:Y:S01]  /*7f20*/  IMAD R27, R2, R40.reuse, R27 ;  /* 0x00000028021b7224 */ /* 0x080fe200078e021b */
[----:B------:R-:W-:Y:S01]  /*7f30*/  SHF.R.S32.HI R5, RZ, 0x18, R5 ;  /* 0x00000018ff057819 */ /* 0x000fe20000011405 */
[-C--:B------:R-:W-:Y:S01]  /*7f40*/  IMAD R24, R3, R40.reuse, R24 ;  /* 0x0000002803187224 */ /* 0x080fe200078e0218 */
[C---:B------:R-:W-:Y:S01]  /*7f50*/  SHF.L.U32 R3, R51.reuse, 0x10, RZ ;  /* 0x0000001033037819 */ /* 0x040fe200000006ff */
[-C--:B------:R-:W-:Y:S01]  /*7f60*/  IMAD R25, R4, R40.reuse, R25 ;  /* 0x0000002804197224 */ /* 0x080fe200078e0219 */
[----:B------:R-:W-:Y:S01]  /*7f70*/  SHF.R.S32.HI R0, RZ, 0x18, R50 ;  /* 0x00000018ff007819 */ /* 0x000fe20000011432 */
[----:B------:R-:W-:Y:S01]  /*7f80*/  IMAD R31, R38, R31, RZ ;  /* 0x0000001f261f7224 */ /* 0x000fe200078e02ff */
[----:B------:R-:W-:Y:S01]  /*7f90*/  PRMT R2, R51, 0x8880, RZ ;  /* 0x0000888033027816 */ /* 0x000fe200000000ff */
[-C--:B------:R-:W-:Y:S01]  /*7fa0*/  IMAD R26, R5, R40.reuse, R26 ;  /* 0x00000028051a7224 */ /* 0x080fe200078e021a */
[----:B------:R-:W-:Y:S01]  /*7fb0*/  SHF.L.U32 R4, R51, 0x8, RZ ;  /* 0x0000000833047819 */ /* 0x000fe200000006ff */
[-C--:B------:R-:W-:Y:S01]  /*7fc0*/  IMAD R31, R0, R40.reuse, R31 ;  /* 0x00000028001f7224 */ /* 0x080fe200078e021f */
[----:B------:R-:W-:Y:S01]  /*7fd0*/  SHF.R.S32.HI R3, RZ, 0x18, R3 ;  /* 0x00000018ff037819 */ /* 0x000fe20000011403 */
[-C--:B------:R-:W-:Y:S01]  /*7fe0*/  IMAD R28, R2, R40.reuse, R28 ;  /* 0x00000028021c7224 */ /* 0x080fe200078e021c */
[----:B------:R-:W-:Y:S01]  /*7ff0*/  SHF.R.S32.HI R4, RZ, 0x18, R4 ;  /* 0x00000018ff047819 */ /* 0x000fe20000011404 */
[----:B------:R-:W-:Y:S01]  /*8000*/  IMAD R35, R38, R35, RZ ;  /* 0x0000002326237224 */ /* 0x000fe200078e02ff */
[----:B------:R-:W-:Y:S01]  /*8010*/  SHF.R.S32.HI R5, RZ, 0x18, R51 ;  /* 0x00000018ff057819 */ /* 0x000fe20000011433 */
[----:B------:R-:W-:Y:S01]  /*8020*/  IMAD R29, R3, R40, R29 ;  /* 0x00000028031d7224 */ /* 0x000fe200078e021d */
[----:B------:R-:W-:Y:S01]  /*8030*/  I2IP.S8.S32.SAT R59, R13, R12, R14 ;  /* 0x0000000c0d3b7239 */ /* 0x000fe2000000140e */
[----:B------:R-:W-:Y:S01]  /*8040*/  IMAD R30, R4, R40, R30 ;  /* 0x00000028041e7224 */ /* 0x000fe200078e021e */
[----:B------:R-:W-:Y:S01]  /*8050*/  I2IP.S8.S32.SAT R18, R23, R18, RZ ;  /* 0x0000001217127239 */ /* 0x000fe200000014ff */
[----:B------:R-:W-:Y:S01]  /*8060*/  IMAD R35, R5, R40, R35 ;  /* 0x0000002805237224 */ /* 0x000fe200078e0223 */
[----:B------:R-:W-:Y:S01]  /*8070*/  I2IP.S8.S32.SAT R22, R27, R22, RZ ;  /* 0x000000161b167239 */ /* 0x000fe200000014ff */
[----:B------:R1:W-:Y:S01]  /*8080*/  STS.128 [R74+UR43+0x5200], R56 ;  /* 0x005200384a007988 */ /* 0x0003e20008000c2b */
[----:B------:R-:W-:Y:S02]  /*8090*/  I2IP.S8.S32.SAT R26, R31, R26, RZ ;  /* 0x0000001a1f1a7239 */ /* 0x000fe400000014ff */
[----:B------:R-:W-:Y:S02]  /*80a0*/  I2IP.S8.S32.SAT R19, R35, R30, RZ ;  /* 0x0000001e23137239 */ /* 0x000fe400000014ff */
[----:B------:R-:W-:Y:S02]  /*80b0*/  I2IP.S8.S32.SAT R16, R17, R16, R18 ;  /* 0x0000001011107239 */ /* 0x000fe40000001412 */
[----:B------:R-:W-:Y:S02]  /*80c0*/  I2IP.S8.S32.SAT R17, R21, R20, R22 ;  /* 0x0000001415117239 */ /* 0x000fe40000001416 */
[----:B------:R-:W-:Y:S02]  /*80d0*/  I2IP.S8.S32.SAT R18, R25, R24, R26 ;  /* 0x0000001819127239 */ /* 0x000fe4000000141a */
[----:B------:R-:W-:Y:S02]  /*80e0*/  I2IP.S8.S32.SAT R19, R29, R28, R19 ;  /* 0x0000001c1d137239 */ /* 0x000fe40000001413 */
[----:B------:R-:W-:Y:S02]  /*80f0*/  LEA R0, R83, UR43, 0x3 ;  /* 0x0000002b53007c11 */ /* 0x000fe4000f8e18ff */
[----:B------:R-:W-:Y:S01]  /*8100*/  @P6 SHF.L.U32 R2, R82, 0x1f, RZ ;  /* 0x0000001f52026819 */ /* 0x000fe200000006ff */
        /* <DEDUP_REMOVED lines=10> */
[----:B------:R-:W-:Y:S02]  /*81b0*/  UIADD3 UR13, UPT, UPT, UR49, 0x20, URZ ;  /* 0x00000020310d7890 */ /* 0x000fe4000fffe0ff */
[----:B------:R-:W-:Y:S01]  /*81c0*/  UIADD3 UR12, UPT, UPT, UR43, 0x5200, URZ ;  /* 0x000052002b0c7890 */ /* 0x000fe2000fffe0ff */
[----:B------:R-:W-:Y:S01]  /*81d0*/  UMOV UR14, UR50 ;  /* 0x00000032000e7c82 */ /* 0x000fe20008000000 */
[----:B------:R-:W-:Y:S01]  /*81e0*/  UMOV UR15, UR36 ;  /* 0x00000024000f7c82 */ /* 0x000fe20008000000 */
[----:B------:R-:W-:Y:S02]  /*81f0*/  UIADD3 UR9, UPT, UPT, UR49, 0xa0, URZ ;  /* 0x000000a031097890 */ /* 0x000fe4000fffe0ff */
[----:B------:R-:W-:Y:S01]  /*8200*/  UIADD3 UR8, UPT, UPT, UR43, 0x5a00, URZ ;  /* 0x00005a002b087890 */ /* 0x000fe2000fffe0ff */
[----:B------:R-:W-:Y:S01]  /*8210*/  UMOV UR10, UR50 ;  /* 0x00000032000a7c82 */ /* 0x000fe20008000000 */
[----:B------:R-:W-:Y:S01]  /*8220*/  UMOV UR11, UR36 ;  /* 0x00000024000b7c82 */ /* 0x000fe20008000000 */
[----:B--2---:R-:W-:Y:S04]  /*8230*/  UIADD3 UR4, UP0, UPT, UR6, 0x680, URZ ;  /* 0x0000068006047890 */ /* 0x004fe8000ff1e0ff */
[----:B------:R-:W-:Y:S09]  /*8240*/  UIADD3.X UR5, UPT, UPT, URZ, UR7, URZ, UP0, !UPT ;  /* 0x00000007ff057290 */ /* 0x000ff200087fe4ff */
[----:B------:R2:W-:Y:S01]  /*8250*/  UTMASTG.3D [UR12], [UR4] ;  /* 0x0000000c040073b5 */ /* 0x0005e20008010000 */
[----:B------:R2:W-:Y:S01]  /*8260*/  UTMASTG.3D [UR8], [UR4] ;  /* 0x00000008040073b5 */ /* 0x0005e20008010000 */
[----:B------:R0:W-:Y:S01]  /*8270*/  UTMACMDFLUSH ;  /* 0x00000000000079b7 */ /* 0x0001e20000000000 */
[----:B--2---:R-:W-:Y:S04]  /*8280*/  DEPBAR.LE SB0, 0x1 ;  /* 0x000080400000791a */ /* 0x004fe80000000000 */
.L_x_125:
[----:B------:R-:W-:Y:S05]  /*8290*/  BSYNC.RECONVERGENT B0 ;  /* 0x0000000000007941 */ /* 0x000fea0003800200 */
.L_x_124:
        /* <DEDUP_REMOVED lines=14> */
.L_x_129:
[----:B------:R-:W-:Y:S05]  /*8380*/  BSYNC B0 ;  /* 0x0000000000007941 */ /* 0x000fea0003800000 */
.L_x_128:
[----:B------:R-:W-:Y:S01]  /*8390*/  ISETP.NE.AND P0, PT, R53, RZ, PT ;  /* 0x000000ff3500720c */ /* 0x000fe20003f05270 */
[----:B------:R-:W-:Y:S11]  /*83a0*/  VIADD R83, R83, 0x1 ;  /* 0x0000000153537836 */ /* 0x000ff60000000000 */
[----:B------:R-:W-:Y:S01]  /*83b0*/  @!UPT UIADD3 URZ, UPT, UPT, URZ, URZ, URZ ;  /* 0x000000fffffff290 */ /* 0x000fe2000fffe0ff */
[----:B------:R3:W4:Y:S04]  /*83c0*/  @P0 LDS.128 R48, [R2+0x200] ;  /* 0x0002000002300984 */ /* 0x0007280000000c00 */
[----:B------:R1:W1:Y:S01]  /*83d0*/  @P0 LDS.128 R44, [R3+0x200] ;  /* 0x00020000032c0984 */ /* 0x0002620000000c00 */
        /* <DEDUP_REMOVED lines=8> */
[----:B---3--:R-:W-:Y:S02]  /*8460*/  VIADD R2, R0, 0x60 ;  /* 0x0000006000027836 */ /* 0x008fe40000000000 */
[----:B--2---:R-:W-:Y:S05]  /*8470*/  IMAD.U32 R0, RZ, RZ, UR46 ;  /* 0x0000002eff007e24 */ /* 0x004fea000f8e00ff */
[----:B------:R-:W-:Y:S04]  /*8480*/  PRMT R0, R0, 0x654, R2 ;  /* 0x0000065400007816 */ /* 0x000fe80000000002 */
[----:B-----5:R2:W-:Y:S02]  /*8490*/  SYNCS.ARRIVE.TRANS64.RED.A1T0 RZ, [R0+URZ], RZ ;  /* 0x000000ff00ff79a7 */ /* 0x0205e400081004ff */
[----:B--2---:R-:W-:Y:S04]  /*84a0*/  SEL R0, RZ, 0x1, P0 ;  /* 0x00000001ff007807 */ /* 0x004fe80000000000 */
[----:B-1--4-:R-:W-:Y:S02]  /*84b0*/  LOP3.LUT R82, R82, R0, RZ, 0x3c, !PT ;  /* 0x0000000052527212 */ /* 0x012fe400078e3cff */
.L_x_127:
[----:B------:R-:W-:Y:S05]  /*84c0*/  BSYNC B1 ;  /* 0x0000000000017941 */ /* 0x000fea0003800000 */
.L_x_126:
        /* <DEDUP_REMOVED lines=21> */
.L_x_131:
        /* <DEDUP_REMOVED lines=35> */
[----:B------:R-:W-:Y:S01]  /*8850*/  SHF.L.U32 R0, R48, 0x10, RZ ;  /* 0x0000001030007819 */ /* 0x000fe200000006ff */
        /* <DEDUP_REMOVED lines=114> */
[----:B------:R-:W-:Y:S02]  /*8f80*/  UMOV UR11, UR36 ;  /* 0x00000024000b7c82 */ /* 0x000fe40008000000 */
[----:B------:R-:W-:Y:S01]  /*8f90*/  MOV R86, UR4 ;  /* 0x0000000400567c02 */ /* 0x000fe20008000f00 */
[----:B------:R-:W-:Y:S02]  /*8fa0*/  UIADD3 UR13, UPT, UPT, UR49, 0xc0, URZ ;  /* 0x000000c0310d7890 */ /* 0x000fe4000fffe0ff */
[----:B------:R-:W-:Y:S01]  /*8fb0*/  UIADD3 UR12, UPT, UPT, UR43, 0x4a00, URZ ;  /* 0x00004a002b0c7890 */ /* 0x000fe2000fffe0ff */
[----:B------:R-:W-:Y:S01]  /*8fc0*/  R2UR UR8, R86 ;  /* 0x00000000560872ca */ /* 0x000fe200000e0000 */
        /* <DEDUP_REMOVED lines=8> */
.L_x_133:
[----:B------:R-:W-:Y:S05]  /*9050*/  BSYNC.RECONVERGENT B0 ;  /* 0x0000000000007941 */ /* 0x000fea0003800200 */
.L_x_132:
        /* <DEDUP_REMOVED lines=14> */
.L_x_137:
[----:B------:R-:W-:Y:S05]  /*9140*/  BSYNC B0 ;  /* 0x0000000000007941 */ /* 0x000fea0003800000 */
.L_x_136:
        /* <DEDUP_REMOVED lines=18> */
.L_x_135:
[----:B------:R-:W-:Y:S05]  /*9270*/  BSYNC B1 ;  /* 0x0000000000017941 */ /* 0x000fea0003800000 */
.L_x_134:
        /* <DEDUP_REMOVED lines=21> */
.L_x_139:
[----:B------:R-:W-:Y:S01]  /*93d0*/  ISETP.NE.AND P0, PT, R87, RZ, PT ;  /* 0x000000ff5700720c */ /* 0x000fe20003f05270 */
[----:B------:R-:W-:Y:S05]  /*93e0*/  WARPSYNC.ALL ;  /* 0x0000000000007948 */ /* 0x000fea0003800000 */
[----:B------:R-:W-:Y:S01]  /*93f0*/  R2UR UR4, R39 ;  /* 0x00000000270472ca */ /* 0x000fe200000e0000 */
[----:B------:R-:W-:Y:S01]  /*9400*/  IMAD.U32 R64, R46, 0x10000, RZ ;  /* 0x000100002e407824 */ /* 0x000fe200078e00ff */
[----:B------:R-:W-:Y:S01]  /*9410*/  SHF.L.U32 R41, R44, 0x10, RZ ;  /* 0x000000102c297819 */ /* 0x000fe200000006ff */
[----:B----4-:R-:W-:Y:S01]  /*9420*/  IMAD.U32 R63, R48, 0x10000, RZ ;  /* 0x00010000303f7824 */ /* 0x010fe200078e00ff */
[----:B------:R-:W-:Y:S01]  /*9430*/  PRMT R39, R44, 0x8880, RZ ;  /* 0x000088802c277816 */ /* 0x000fe200000000ff */
[----:B------:R-:W-:Y:S01]  /*9440*/  IMAD.U32 R53, R50, 0x10000, RZ ;  /* 0x0001000032357824 */ /* 0x000fe200078e00ff */
[----:B------:R-:W-:Y:S01]  /*9450*/  SHF.L.U32 R42, R44, 0x8, RZ ;  /* 0x000000082c2a7819 */ /* 0x000fe200000006ff */
[----:B------:R-:W-:Y:S01]  /*9460*/  BSSY.RECONVERGENT B0, `(.L_x_140) ;  /* 0x00000a1000007945 */ /* 0x000fe20003800200 */
[----:B------:R-:W-:Y:S02]  /*9470*/  SHF.R.S32.HI R41, RZ, 0x18, R41 ;  /* 0x00000018ff297819 */ /* 0x000fe40000011429 */
[----:B------:R-:W-:Y:S02]  /*9480*/  SHF.R.S32.HI R42, RZ, 0x18, R42 ;  /* 0x00000018ff2a7819 */ /* 0x000fe4000001142a */
[----:B------:R-:W-:Y:S01]  /*9490*/  SHF.R.S32.HI R43, RZ, 0x18, R44 ;  /* 0x00000018ff2b7819 */ /* 0x000fe2000001142c */
[----:B-1----:R-:W1:Y:S01]  /*94a0*/  LDTM.x32 R4, tmem[UR4+0x60] ;  /* 0x00006004000479ee */ /* 0x002e6200082c0000 */
[----:B------:R-:W-:Y:S01]  /*94b0*/  NOP ;  /* 0x0000000000007918 */ /* 0x000fe20000000000 */
[----:B------:R-:W-:Y:S02]  /*94c0*/  IADD3 R80, PT, PT, R80, 0xd0, RZ ;  /* 0x000000d050507810 */ /* 0x000fe40007ffe0ff */
[C---:B------:R-:W-:Y:S02]  /*94d0*/  PRMT R69, R45.reuse, 0x8880, RZ ;  /* 0x000088802d457816 */ /* 0x040fe400000000ff */
[----:B------:R-:W-:Y:S02]  /*94e0*/  LOP3.LUT R80, R80, 0xfefffff8, RZ, 0xc0, !PT ;  /* 0xfefffff850507812 */ /* 0x000fe400078ec0ff */
[----:B------:R-:W-:Y:S02]  /*94f0*/  SHF.L.U32 R68, R45, 0x10, RZ ;  /* 0x000000102d447819 */ /* 0x000fe400000006ff */
[----:B-1----:R1:W-:Y:S01]  /*9500*/  SYNCS.ARRIVE.TRANS64.RED.A1T0 RZ, [R80+URZ], RZ ;  /* 0x000000ff50ff79a7 */ /* 0x0023e200081004ff */
[----:B------:R-:W-:Y:S02]  /*9510*/  SHF.R.S32.HI R44, RZ, 0x18, R45 ;  /* 0x00000018ff2c7819 */ /* 0x000fe4000001142d */
[----:B------:R-:W-:Y:S02]  /*9520*/  PRMT R66, R46, 0x8880, RZ ;  /* 0x000088802e427816 */ /* 0x000fe400000000ff */
[C---:B------:R-:W-:Y:S02]  /*9530*/  PRMT R60, R47.reuse, 0x8880, RZ ;  /* 0x000088802f3c7816 */ /* 0x040fe400000000ff */
[C---:B------:R-:W-:Y:S02]  /*9540*/  SHF.L.U32 R59, R47.reuse, 0x10, RZ ;  /* 0x000000102f3b7819 */ /* 0x040fe400000006ff */
[----:B------:R-:W-:Y:S02]  /*9550*/  SHF.L.U32 R58, R47, 0x8, RZ ;  /* 0x000000082f3a7819 */ /* 0x000fe400000006ff */
[C---:B------:R-:W-:Y:S02]  /*9560*/  PRMT R65, R48.reuse, 0x8880, RZ ;  /* 0x0000888030417816 */ /* 0x040fe400000000ff */
[----:B------:R-:W-:Y:S01]  /*9570*/  SHF.L.U32 R62, R48, 0x8, RZ ;  /* 0x00000008303e7819 */ /* 0x000fe200000006ff */
[C---:B------:R-:W-:Y:S01]  /*9580*/  IMAD R0, R38.reuse, R4, RZ ;  /* 0x0000000426007224 */ /* 0x040fe200078e02ff */
[----:B------:R-:W-:Y:S01]  /*9590*/  SHF.R.S32.HI R4, RZ, 0x18, R68 ;  /* 0x00000018ff047819 */ /* 0x000fe20000011444 */
[C---:B------:R-:W-:Y:S01]  /*95a0*/  IMAD R2, R38.reuse, R5, RZ ;  /* 0x0000000526027224 */ /* 0x040fe200078e02ff */
[C---:B------:R-:W-:Y:S01]  /*95b0*/  PRMT R57, R49.reuse, 0x8880, RZ ;  /* 0x0000888031397816 */ /* 0x040fe200000000ff */
[C---:B------:R-:W-:Y:S01]  /*95c0*/  IMAD R3, R38.reuse, R6, RZ ;  /* 0x0000000626037224 */ /* 0x040fe200078e02ff */
[----:B------:R-:W-:Y:S01]  /*95d0*/  SHF.L.U32 R56, R49, 0x10, RZ ;  /* 0x0000001031387819 */ /* 0x000fe200000006ff */
[----:B------:R-:W-:Y:S01]  /*95e0*/  IMAD R0, R39, R40, R0 ;  /* 0x0000002827007224 */ /* 0x000fe200078e0200 */
[----:B------:R-:W-:Y:S01]  /*95f0*/  MOV R39, R66 ;  /* 0x0000004200277202 */ /* 0x000fe20000000f00 */
[----:B------:R-:W-:Y:S01]  /*9600*/  IMAD R7, R38, R7, RZ ;  /* 0x0000000726077224 */ /* 0x000fe200078e02ff */
[----:B------:R-:W-:Y:S01]  /*9610*/  SHF.L.U32 R55, R49, 0x8, RZ ;  /* 0x0000000831377819 */ /* 0x000fe200000006ff */
[-C--:B------:R-:W-:Y:S01]  /*9620*/  IMAD R2, R41, R40.reuse, R2 ;  /* 0x0000002829027224 */ /* 0x080fe200078e0202 */
[----:B------:R-:W-:Y:S01]  /*9630*/  SHF.R.S32.HI R41, RZ, 0x18, R48 ;  /* 0x00000018ff297819 */ /* 0x000fe20000011430 */
[-C--:B------:R-:W-:Y:S01]  /*9640*/  IMAD R3, R42, R40.reuse, R3 ;  /* 0x000000282a037224 */ /* 0x080fe200078e0203 */
[----:B------:R-:W-:Y:S01]  /*9650*/  SHF.L.U32 R48, R51, 0x8, RZ ;  /* 0x0000000833307819 */ /* 0x000fe200000006ff */
[----:B------:R-:W-:Y:S01]  /*9660*/  IMAD R7, R43, R40, R7 ;  /* 0x000000282b077224 */ /* 0x000fe200078e0207 */
[----:B------:R-:W-:Y:S01]  /*9670*/  SHF.L.U32 R67, R45, 0x8, RZ ;  /* 0x000000082d437819 */ /* 0x000fe200000006ff */
[C---:B------:R-:W-:Y:S01]  /*9680*/  IMAD R8, R38.reuse, R8, RZ ;  /* 0x0000000826087224 */ /* 0x040fe200078e02ff */
[----:B------:R-:W-:Y:S01]  /*9690*/  SHF.R.S32.HI R45, RZ, 0x18, R46 ;  /* 0x00000018ff2d7819 */ /* 0x000fe2000001142e */
[----:B------:R-:W-:Y:S01]  /*96a0*/  IMAD R9, R38, R9, RZ ;  /* 0x0000000926097224 */ /* 0x000fe200078e02ff */
[----:B------:R-:W-:Y:S01]  /*96b0*/  SHF.L.U32 R61, R46, 0x8, RZ ;  /* 0x000000082e3d7819 */ /* 0x000fe200000006ff */
[C---:B------:R-:W-:Y:S01]  /*96c0*/  IMAD R10, R38.reuse, R10, RZ ;  /* 0x0000000a260a7224 */ /* 0x040fe200078e02ff */
[----:B------:R-:W-:Y:S01]  /*96d0*/  SHF.R.S32.HI R46, RZ, 0x18, R47 ;  /* 0x00000018ff2e7819 */ /* 0x000fe2000001142f */
[C---:B------:R-:W-:Y:S01]  /*96e0*/  IMAD R11, R38.reuse, R11, RZ ;  /* 0x0000000b260b7224 */ /* 0x040fe200078e02ff */
[----:B------:R-:W-:Y:S01]  /*96f0*/  SHF.R.S32.HI R42, RZ, 0x18, R49 ;  /* 0x00000018ff2a7819 */ /* 0x000fe20000011431 */
[----:B------:R-:W-:Y:S01]  /*9700*/  IMAD R6, R38, R15, RZ ;  /* 0x0000000f26067224 */ /* 0x000fe200078e02ff */
[----:B------:R-:W-:Y:S01]  /*9710*/  PRMT R54, R50, 0x8880, RZ ;  /* 0x0000888032367816 */ /* 0x000fe200000000ff */
[----:B------:R-:W-:Y:S01]  /*9720*/  IMAD R15, R38, R20, RZ ;  /* 0x00000014260f7224 */ /* 0x000fe200078e02ff */
[----:B------:R-:W-:Y:S01]  /*9730*/  SHF.L.U32 R52, R50, 0x8, RZ ;  /* 0x0000000832347819 */ /* 0x000fe200000006ff */
[C---:B------:R-:W-:Y:S01]  /*9740*/  IMAD R20, R38.reuse, R25, RZ ;  /* 0x0000001926147224 */ /* 0x040fe200078e02ff */
[----:B------:R-:W-:Y:S01]  /*9750*/  SHF.R.S32.HI R43, RZ, 0x18, R50 ;  /* 0x00000018ff2b7819 */ /* 0x000fe20000011432 */
[C---:B------:R-:W-:Y:S01]  /*9760*/  IMAD R25, R38.reuse, R30, RZ ;  /* 0x0000001e26197224 */ /* 0x040fe200078e02ff */
[C---:B------:R-:W-:Y:S01]  /*9770*/  PRMT R50, R51.reuse, 0x8880, RZ ;  /* 0x0000888033327816 */ /* 0x040fe200000000ff */
[C---:B------:R-:W-:Y:S01]  /*9780*/  IMAD R30, R38.reuse, R35, RZ ;  /* 0x00000023261e7224 */ /* 0x040fe200078e02ff */
[----:B------:R-:W-:Y:S02]  /*9790*/  SHF.L.U32 R49, R51, 0x10, RZ ;  /* 0x0000001033317819 */ /* 0x000fe400000006ff */
[----:B------:R-:W-:Y:S02]  /*97a0*/  SHF.R.S32.HI R47, RZ, 0x18, R51 ;  /* 0x00000018ff2f7819 */ /* 0x000fe40000011433 */
[----:B------:R-:W-:Y:S01]  /*97b0*/  I2IP.S8.S32.SAT R51, R7, R3, RZ ;  /* 0x0000000307337239 */ /* 0x000fe200000014ff */
[----:B------:R-:W-:Y:S01]  /*97c0*/  IMAD.MOV.U32 R3, RZ, RZ, R69 ;  /* 0x000000ffff037224 */ /* 0x000fe200078e0045 */
[----:B------:R-:W-:Y:S01]  /*97d0*/  SHF.R.S32.HI R5, RZ, 0x18, R67 ;  /* 0x00000018ff057819 */ /* 0x000fe20000011443 */
[----:B------:R-:W-:Y:S01]  /*97e0*/  IMAD R7, R38, R16, RZ ;  /* 0x0000001026077224 */ /* 0x000fe200078e02ff */
[----:B------:R-:W-:Y:S01]  /*97f0*/  IADD3 R36, PT, PT, R36, 0x1, RZ ;  /* 0x0000000124247810 */ /* 0x000fe20007ffe0ff */
[-C--:B------:R-:W-:Y:S02]  /*9800*/  IMAD R8, R3, R40.reuse, R8 ;  /* 0x0000002803087224 */ /* 0x080fe400078e0208 */
[-C--:B------:R-:W-:Y:S02]  /*9810*/  IMAD R9, R4, R40.reuse, R9 ;  /* 0x0000002804097224 */ /* 0x080fe400078e0209 */
[-C--:B------:R-:W-:Y:S02]  /*9820*/  IMAD R10, R5, R40.reuse, R10 ;  /* 0x00000028050a7224 */ /* 0x080fe400078e020a */
[----:B------:R-:W-:Y:S02]  /*9830*/  IMAD R11, R44, R40, R11 ;  /* 0x000000282c0b7224 */ /* 0x000fe400078e020b */
[C---:B------:R-:W-:Y:S02]  /*9840*/  IMAD R3, R38.reuse, R12, RZ ;  /* 0x0000000c26037224 */ /* 0x040fe400078e02ff */
[C---:B------:R-:W-:Y:S01]  /*9850*/  IMAD R12, R38.reuse, R17, RZ ;  /* 0x00000011260c7224 */ /* 0x040fe200078e02ff */
[----:B------:R-:W-:Y:S01]  /*9860*/  I2IP.S8.S32.SAT R11, R11, R10, RZ ;  /* 0x0000000a0b0b7239 */ /* 0x000fe200000014ff */
[C---:B------:R-:W-:Y:S01]  /*9870*/  IMAD R17, R38.reuse, R22, RZ ;  /* 0x0000001626117224 */ /* 0x040fe200078e02ff */
[----:B------:R-:W-:Y:S01]  /*9880*/  SHF.R.S32.HI R10, RZ, 0x18, R64 ;  /* 0x00000018ff0a7819 */ /* 0x000fe20000011440 */
[C---:B------:R-:W-:Y:S02]  /*9890*/  IMAD R22, R38.reuse, R27, RZ ;  /* 0x0000001b26167224 */ /* 0x040fe400078e02ff */
[----:B------:R-:W-:Y:S01]  /*98a0*/  IMAD R27, R38, R32, RZ ;  /* 0x00000020261b7224 */ /* 0x000fe200078e02ff */
[----:B------:R-:W-:Y:S01]  /*98b0*/  I2IP.S8.S32.SAT R32, R2, R0, R51 ;  /* 0x0000000002207239 */ /* 0x000fe20000001433 */
[C---:B------:R-:W-:Y:S01]  /*98c0*/  IMAD R4, R38.reuse, R13, RZ ;  /* 0x0000000d26047224 */ /* 0x040fe200078e02ff */
[----:B------:R-:W-:Y:S01]  /*98d0*/  SHF.R.S32.HI R0, RZ, 0x18, R61 ;  /* 0x00000018ff007819 */ /* 0x000fe2000001143d */
[C---:B------:R-:W-:Y:S01]  /*98e0*/  IMAD R5, R38.reuse, R14, RZ ;  /* 0x0000000e26057224 */ /* 0x040fe200078e02ff */
[----:B------:R-:W-:Y:S01]  /*98f0*/  MOV R2, R60 ;  /* 0x0000003c00027202 */ /* 0x000fe20000000f00 */
[C---:B------:R-:W-:Y:S02]  /*9900*/  IMAD R13, R38.reuse, R18, RZ ;  /* 0x00000012260d7224 */ /* 0x040fe400078e02ff */
[----:B------:R-:W-:Y:S02]  /*9910*/  IMAD R3, R39, R40, R3 ;  /* 0x0000002827037224 */ /* 0x000fe400078e0203 */
[C---:B------:R-:W-:Y:S02]  /*9920*/  IMAD R18, R38.reuse, R23, RZ ;  /* 0x0000001726127224 */ /* 0x040fe400078e02ff */
[----:B------:R-:W-:Y:S02]  /*9930*/  IMAD R23, R38, R28, RZ ;  /* 0x0000001c26177224 */ /* 0x000fe400078e02ff */
[----:B------:R-:W-:Y:S02]  /*9940*/  IMAD R4, R10, R40, R4 ;  /* 0x000000280a047224 */ /* 0x000fe400078e0204 */
[----:B------:R-:W-:Y:S01]  /*9950*/  IMAD R28, R38, R33, RZ ;  /* 0x00000021261c7224 */ /* 0x000fe200078e02ff */
[----:B------:R-:W-:Y:S01]  /*9960*/  I2IP.S8.S32.SAT R33, R9, R8, R11 ;  /* 0x0000000809217239 */ /* 0x000fe2000000140b */
[-C--:B------:R-:W-:Y:S01]  /*9970*/  IMAD R5, R0, R40.reuse, R5 ;  /* 0x0000002800057224 */ /* 0x080fe200078e0205 */
[----:B------:R-:W-:Y:S01]  /*9980*/  SHF.R.S32.HI R8, RZ, 0x18, R59 ;  /* 0x00000018ff087819 */ /* 0x000fe2000001143b */
[-C--:B------:R-:W-:Y:S01]  /*9990*/  IMAD R6, R45, R40.reuse, R6 ;  /* 0x000000282d067224 */ /* 0x080fe200078e0206 */
[----:B------:R-:W-:Y:S01]  /*99a0*/  SHF.R.S32.HI R9, RZ, 0x18, R58 ;  /* 0x00000018ff097819 */ /* 0x000fe2000001143a */
[-C--:B------:R-:W-:Y:S01]  /*99b0*/  IMAD R7, R2, R40.reuse, R7 ;  /* 0x0000002802077224 */ /* 0x080fe200078e0207 */
[----:B------:R-:W-:Y:S01]  /*99c0*/  MOV R0, R65 ;  /* 0x0000004100007202 */ /* 0x000fe20000000f00 */
[----:B------:R-:W-:Y:S01]  /*99d0*/  IMAD R14, R38, R19, RZ ;  /* 0x00000013260e7224 */ /* 0x000fe200078e02ff */
[----:B------:R-:W-:Y:S01]  /*99e0*/  I2IP.S8.S32.SAT R5, R6, R5, RZ ;  /* 0x0000000506057239 */ /* 0x000fe200000014ff */
[-C--:B------:R-:W-:Y:S01]  /*99f0*/  IMAD R12, R8, R40.reuse, R12 ;  /* 0x00000028080c7224 */ /* 0x080fe200078e020c */
[----:B------:R-:W-:Y:S01]  /*9a00*/  SHF.R.S32.HI R2, RZ, 0x18, R63 ;  /* 0x00000018ff027819 */ /* 0x000fe2000001143f */
[-C--:B------:R-:W-:Y:S01]  /*9a10*/  IMAD R13, R9, R40.reuse, R13 ;  /* 0x00000028090d7224 */ /* 0x080fe200078e020d */
[----:B------:R-:W-:Y:S01]  /*9a20*/  SHF.R.S32.HI R8, RZ, 0x18, R62 ;  /* 0x00000018ff087819 */ /* 0x000fe2000001143e */
[----:B------:R-:W-:Y:S02]  /*9a30*/  IMAD R16, R38, R21, RZ ;  /* 0x0000001526107224 */ /* 0x000fe400078e02ff */
[-C--:B------:R-:W-:Y:S02]  /*9a40*/  IMAD R14, R46, R40.reuse, R14 ;  /* 0x000000282e0e7224 */ /* 0x080fe400078e020e */
[-C--:B------:R-:W-:Y:S02]  /*9a50*/  IMAD R15, R0, R40.reuse, R15 ;  /* 0x00000028000f7224 */ /* 0x080fe400078e020f */
[----:B------:R-:W-:Y:S01]  /*9a60*/  IMAD R16, R2, R40, R16 ;  /* 0x0000002802107224 */ /* 0x000fe200078e0210 */
[----:B------:R-:W-:Y:S01]  /*9a70*/  I2IP.S8.S32.SAT R13, R14, R13, RZ ;  /* 0x0000000d0e0d7239 */ /* 0x000fe200000014ff */
[C---:B------:R-:W-:Y:S01]  /*9a80*/  IMAD R19, R38.reuse, R24, RZ ;  /* 0x0000001826137224 */ /* 0x040fe200078e02ff */
[----:B------:R-:W-:Y:S01]  /*9a90*/  SHF.R.S32.HI R2, RZ, 0x18, R56 ;  /* 0x00000018ff027819 */ /* 0x000fe20000011438 */
[----:B------:R-:W-:Y:S01]  /*9aa0*/  IMAD R24, R38, R29, RZ ;  /* 0x0000001d26187224 */ /* 0x000fe200078e02ff */
[----:B------:R-:W-:Y:S01]  /*9ab0*/  I2IP.S8.S32.SAT R35, R12, R7, R13 ;  /* 0x000000070c237239 */ /* 0x000fe2000000140d */
[----:B------:R-:W-:Y:S02]  /*9ac0*/  IMAD R17, R8, R40, R17 ;  /* 0x0000002808117224 */ /* 0x000fe400078e0211 */
[----:B------:R-:W-:Y:S02]  /*9ad0*/  IMAD.MOV.U32 R0, RZ, RZ, R57 ;  /* 0x000000ffff007224 */ /* 0x000fe400078e0039 */
[----:B------:R-:W-:Y:S01]  /*9ae0*/  IMAD R29, R38, R34, RZ ;  /* 0x00000022261d7224 */ /* 0x000fe200078e02ff */
[----:B------:R-:W-:Y:S01]  /*9af0*/  I2IP.S8.S32.SAT R34, R4, R3, R5 ;  /* 0x0000000304227239 */ /* 0x000fe20000001405 */
[-C--:B------:R-:W-:Y:S01]  /*9b00*/  IMAD R18, R41, R40.reuse, R18 ;  /* 0x0000002829127224 */ /* 0x080fe200078e0212 */
[----:B------:R-:W-:Y:S01]  /*9b10*/  SHF.R.S32.HI R3, RZ, 0x18, R55 ;  /* 0x00000018ff037819 */ /* 0x000fe20000011437 */
[----:B------:R-:W-:Y:S01]  /*9b20*/  IMAD R19, R0, R40, R19 ;  /* 0x0000002800137224 */ /* 0x000fe200078e0213 */
[----:B------:R-:W-:Y:S01]  /*9b30*/  MOV R0, R54 ;  /* 0x0000003600007202 */ /* 0x000fe20000000f00 */
[----:B------:R1:W-:Y:S01]  /*9b40*/  STS.128 [R74+UR43+0x5200], R32 ;  /* 0x005200204a007988 */ /* 0x0003e20008000c2b */
        /* <DEDUP_REMOVED lines=8> */
[----:B------:R-:W-:Y:S01]  /*9bd0*/  I2IP.S8.S32.SAT R16, R16, R15, R17 ;  /* 0x0000000f10107239 */ /* 0x000fe20000001411 */
[-C--:B------:R-:W-:Y:S01]  /*9be0*/  IMAD R23, R0, R40.reuse, R23 ;  /* 0x0000002800177224 */ /* 0x080fe200078e0217 */
[----:B------:R-:W-:Y:S01]  /*9bf0*/  SHF.R.S32.HI R0, RZ, 0x18, R52 ;  /* 0x00000018ff007819 */ /* 0x000fe20000011434 */
[----:B------:R-:W-:Y:S01]  /*9c00*/  IMAD R24, R2, R40, R24 ;  /* 0x0000002802187224 */ /* 0x000fe200078e0218 */
[----:B------:R-:W-:Y:S01]  /*9c10*/  MOV R2, R50 ;  /* 0x0000003200027202 */ /* 0x000fe20000000f00 */
[----:B------:R-:W-:Y:S01]  /*9c20*/  IMAD R26, R38, R31, RZ ;  /* 0x0000001f261a7224 */ /* 0x000fe200078e02ff */
[----:B------:R-:W-:Y:S01]  /*9c30*/  I2IP.S8.S32.SAT R17, R22, R21, RZ ;  /* 0x0000001516117239 */ /* 0x000fe200000014ff */
[-C--:B------:R-:W-:Y:S02]  /*9c40*/  IMAD R25, R0, R40.reuse, R25 ;  /* 0x0000002800197224 */ /* 0x080fe400078e0219 */
[-C--:B------:R-:W-:Y:S01]  /*9c50*/  IMAD R26, R43, R40.reuse, R26 ;  /* 0x000000282b1a7224 */ /* 0x080fe200078e021a */
[----:B------:R-:W-:Y:S01]  /*9c60*/  I2IP.S8.S32.SAT R17, R20, R19, R17 ;  /* 0x0000001314117239 */ /* 0x000fe20000001411 */
[-C--:B------:R-:W-:Y:S02]  /*9c70*/  IMAD R27, R2, R40.reuse, R27 ;  /* 0x00000028021b7224 */ /* 0x080fe400078e021b */
[-C--:B------:R-:W-:Y:S01]  /*9c80*/  IMAD R28, R3, R40.reuse, R28 ;  /* 0x00000028031c7224 */ /* 0x080fe200078e021c */
[----:B------:R-:W-:Y:S01]  /*9c90*/  I2IP.S8.S32.SAT R18, R26, R25, RZ ;  /* 0x000000191a127239 */ /* 0x000fe200000014ff */
[-C--:B------:R-:W-:Y:S02]  /*9ca0*/  IMAD R29, R4, R40.reuse, R29 ;  /* 0x00000028041d7224 */ /* 0x080fe400078e021d */
[----:B------:R-:W-:Y:S01]  /*9cb0*/  IMAD R30, R47, R40, R30 ;  /* 0x000000282f1e7224 */ /* 0x000fe200078e021e */
[----:B------:R-:W-:Y:S04]  /*9cc0*/  I2IP.S8.S32.SAT R18, R24, R23, R18 ;  /* 0x0000001718127239 */ /* 0x000fe80000001412 */
        /* <DEDUP_REMOVED lines=26> */
.L_x_141:
[----:B------:R-:W-:Y:S05]  /*9e70*/  BSYNC.RECONVERGENT B0 ;  /* 0x0000000000007941 */ /* 0x000fea0003800200 */
.L_x_140:
[----:B------:R-:W-:Y:S01]  /*9e80*/  R2UR UR4, R78 ;  /* 0x000000004e0472ca */ /* 0x000fe200000e0000 */
[----:B------:R-:W-:Y:S01]  /*9e90*/  BAR.SYNC.DEFER_BLOCKING 0x1, 0x80 ;  /* 0x0042000000007b1d */ /* 0x000fe20000010000 */
[----:B------:R-:W-:Y:S01]  /*9ea0*/  ISETP.NE.AND P0, PT, R81, 0x2, PT ;  /* 0x000000025100780c */ /* 0x000fe20003f05270 */
[----:B------:R-:W-:Y:S01]  /*9eb0*/  UISETP.NE.AND UP0, UPT, UR44, URZ, UPT ;  /* 0x000000ff2c00728c */ /* 0x000fe2000bf05270 */
[----:B------:R-:W-:Y:S01]  /*9ec0*/  ISETP.NE.AND P1, PT, R36, 0x4, PT ;  /* 0x000000042400780c */ /* 0x000fe20003f25270 */
[----:B------:R-:W-:Y:S01]  /*9ed0*/  UIADD3 UR30, UPT, UPT, UR37, UR63, URZ ;  /* 0x0000003f251e7290 */ /* 0x000fe2000fffe0ff */
[----:B------:R-:W-:Y:S02]  /*9ee0*/  SEL R2, RZ, 0x1, P0 ;  /* 0x00000001ff027807 */ /* 0x000fe40000000000 */
[----:B------:R-:W-:Y:S02]  /*9ef0*/  SEL R0, RZ, 0x1, P1 ;  /* 0x00000001ff007807 */ /* 0x000fe40000800000 */
[----:B------:R-:W-:Y:S02]  /*9f00*/  LOP3.LUT R84, R84, R2, RZ, 0x3c, !PT ;  /* 0x0000000254547212 */ /* 0x000fe400078e3cff */
[----:B------:R-:W-:Y:S01]  /*9f10*/  LOP3.LUT R85, R85, R0, RZ, 0x3c, !PT ;  /* 0x0000000055557212 */ /* 0x000fe200078e3cff */
[----:B------:R-:W-:Y:S01]  /*9f20*/  UIADD3 UR20, UPT, UPT, UR38, UR4, URZ ;  /* 0x0000000426147290 */ /* 0x000fe2000fffe0ff */
[----:B------:R-:W-:Y:S02]  /*9f30*/  SEL R81, R81, RZ, P0 ;  /* 0x000000ff51517207 */ /* 0x000fe40000000000 */
[----:B------:R-:W-:Y:S01]  /*9f40*/  SEL R36, R36, RZ, P1 ;  /* 0x000000ff24247207 */ /* 0x000fe20000800000 */
[----:B------:R-:W-:Y:S01]  /*9f50*/  UMOV UR36, UR59 ;  /* 0x0000003b00247c82 */ /* 0x000fe20008000000 */
[----:B------:R-:W-:Y:S07]  /*9f60*/  BRA.U UP0, `(.L_x_142) ;  /* 0xffffffb900887547 */ /* 0x000fee000b83ffff */
[----:B------:R-:W-:Y:S05]  /*9f70*/  EXIT ;  /* 0x000000000000794d */ /* 0x000fea0003800000 */
.L_x_24:
[----:B--2---:R2:W3:Y:S02]  /*9f80*/  SYNCS.PHASECHK.TRANS64.TRYWAIT P0, [R0+URZ+0x100], R2 ;  /* 0x00010002000075a7 */ /* 0x0044e400080011ff */
[----:B---3--:R-:W-:Y:S05]  /*9f90*/  @!P0 NANOSLEEP.SYNCS 0x989680 ;  /* 0x009896800000895d */ /* 0x008fea0003900000 */
[----:B------:R-:W3:Y:S02]  /*9fa0*/  @!P0 SYNCS.PHASECHK.TRANS64 P0, [R0+URZ+0x100], R2 ;  /* 0x00010002000085a7 */ /* 0x000ee400080010ff */
[----:B---3--:R-:W-:Y:S05]  /*9fb0*/  @!P0 BRA `(.L_x_24) ;  /* 0xfffffffc00f08947 */ /* 0x008fea000383ffff */
[----:B------:R-:W-:Y:S05]  /*9fc0*/  BRA `(.L_x_143) ;  /* 0xffffff7800a07947 */ /* 0x000fea000383ffff */
.L_x_27:
[----:B-1----:R-:W-:-:S07]  /*9fd0*/  MOV R0, UR33 ;  /* 0x0000002100007c02 */ /* 0x002fce0008000f00 */
.L_x_144:
[----:B-1----:R1:W2:Y:S02]  /*9fe0*/  SYNCS.PHASECHK.TRANS64.TRYWAIT P0, [R0+URZ+0x20], R3 ;  /* 0x00002003000075a7 */ /* 0x0022a400080011ff */
[----:B--2---:R-:W-:Y:S05]  /*9ff0*/  @!P0 NANOSLEEP.SYNCS 0x989680 ;  /* 0x009896800000895d */ /* 0x004fea0003900000 */
[----:B------:R-:W2:Y:S02]  /*a000*/  @!P0 SYNCS.PHASECHK.TRANS64 P0, [R0+URZ+0x20], R3 ;  /* 0x00002003000085a7 */ /* 0x000ea400080010ff */
[----:B--2---:R-:W-:Y:S05]  /*a010*/  @!P0 BRA `(.L_x_144) ;  /* 0xfffffffc00f08947 */ /* 0x004fea000383ffff */
[----:B------:R-:W-:Y:S05]  /*a020*/  BRA `(.L_x_26) ;  /* 0xffffff7800f87947 */ /* 0x000fea000383ffff */
.L_x_34:
[----:B-1----:R-:W-:-:S07]  /*a030*/  MOV R0, UR17 ;  /* 0x0000001100007c02 */ /* 0x002fce0008000f00 */
.L_x_145:
[----:B-1----:R1:W2:Y:S02]  /*a040*/  SYNCS.PHASECHK.TRANS64.TRYWAIT P0, [R0+URZ+0x20], R3 ;  /* 0x00002003000075a7 */ /* 0x0022a400080011ff */
[----:B--2---:R-:W-:Y:S05]  /*a050*/  @!P0 NANOSLEEP.SYNCS 0x989680 ;  /* 0x009896800000895d */ /* 0x004fea0003900000 */
[----:B------:R-:W2:Y:S02]  /*a060*/  @!P0 SYNCS.PHASECHK.TRANS64 P0, [R0+URZ+0x20], R3 ;  /* 0x00002003000085a7 */ /* 0x000ea400080010ff */
[----:B--2---:R-:W-:Y:S05]  /*a070*/  @!P0 BRA `(.L_x_145) ;  /* 0xfffffffc00f08947 */ /* 0x004fea000383ffff */
[----:B------:R-:W-:Y:S05]  /*a080*/  BRA `(.L_x_33) ;  /* 0xffffff7c00b87947 */ /* 0x000fea000383ffff */
.L_x_39:
[----:B-1----:R1:W2:Y:S02]  /*a090*/  SYNCS.PHASECHK.TRANS64.TRYWAIT P0, [R3+URZ+0x90], R0 ;  /* 0x00009000030075a7 */ /* 0x0022a400080011ff */
[----:B--2---:R-:W-:Y:S05]  /*a0a0*/  @!P0 NANOSLEEP.SYNCS 0x989680 ;  /* 0x009896800000895d */ /* 0x004fea0003900000 */
[----:B------:R-:W2:Y:S02]  /*a0b0*/  @!P0 SYNCS.PHASECHK.TRANS64 P0, [R3+URZ+0x90], R0 ;  /* 0x00009000030085a7 */ /* 0x000ea400080010ff */
[----:B--2---:R-:W-:Y:S05]  /*a0c0*/  @!P0 BRA `(.L_x_39) ;  /* 0xfffffffc00f08947 */ /* 0x004fea000383ffff */
[----:B------:R-:W-:Y:S05]  /*a0d0*/  BRA `(.L_x_146) ;  /* 0xffffff8000607947 */ /* 0x000fea000383ffff */
.L_x_43:
[----:B------:R-:W-:-:S07]  /*a0e0*/  MOV R0, UR4 ;  /* 0x0000000400007c02 */ /* 0x000fce0008000f00 */
.L_x_147:
[----:B-1----:R1:W2:Y:S02]  /*a0f0*/  SYNCS.PHASECHK.TRANS64.TRYWAIT P0, [R0+URZ], R2 ;  /* 0x00000002000075a7 */ /* 0x0022a400080011ff */
[----:B--2---:R-:W-:Y:S05]  /*a100*/  @!P0 NANOSLEEP.SYNCS 0x989680 ;  /* 0x009896800000895d */ /* 0x004fea0003900000 */
[----:B------:R-:W2:Y:S02]  /*a110*/  @!P0 SYNCS.PHASECHK.TRANS64 P0, [R0+URZ], R2 ;  /* 0x00000002000085a7 */ /* 0x000ea400080010ff */
[----:B--2---:R-:W-:Y:S05]  /*a120*/  @!P0 BRA `(.L_x_147) ;  /* 0xfffffffc00f08947 */ /* 0x004fea000383ffff */
[----:B------:R-:W-:Y:S05]  /*a130*/  BRA `(.L_x_148) ;  /* 0xffffff8800087947 */ /* 0x000fea000383ffff */
.L_x_44:
[----:B------:R-:W-:-:S07]  /*a140*/  MOV R0, UR5 ;  /* 0x0000000500007c02 */ /* 0x000fce0008000f00 */
.L_x_149:
[----:B-1----:R1:W2:Y:S02]  /*a150*/  SYNCS.PHASECHK.TRANS64.TRYWAIT P0, [R0+URZ], R3 ;  /* 0x00000003000075a7 */ /* 0x0022a400080011ff */
[----:B--2---:R-:W-:Y:S05]  /*a160*/  @!P0 NANOSLEEP.SYNCS 0x989680 ;  /* 0x009896800000895d */ /* 0x004fea0003900000 */
[----:B------:R-:W2:Y:S02]  /*a170*/  @!P0 SYNCS.PHASECHK.TRANS64 P0, [R0+URZ], R3 ;  /* 0x00000003000085a7 */ /* 0x000ea400080010ff */
[----:B--2---:R-:W-:Y:S05]  /*a180*/  @!P0 BRA `(.L_x_149) ;  /* 0xfffffffc00f08947 */ /* 0x004fea000383ffff */
[----:B------:R-:W-:Y:S05]  /*a190*/  BRA `(.L_x_150) ;  /* 0xffffff8800147947 */ /* 0x000fea000383ffff */
.L_x_45:
[----:B------:R-:W-:-:S07]  /*a1a0*/  MOV R0, UR5 ;  /* 0x0000000500007c02 */ /* 0x000fce0008000f00 */
.L_x_151:
[----:B-1----:R1:W2:Y:S02]  /*a1b0*/  SYNCS.PHASECHK.TRANS64.TRYWAIT P0, [R0+URZ], R3 ;  /* 0x00000003000075a7 */ /* 0x0022a400080011ff */
[----:B--2---:R-:W-:Y:S05]  /*a1c0*/  @!P0 NANOSLEEP.SYNCS 0x989680 ;  /* 0x009896800000895d */ /* 0x004fea0003900000 */
[----:B------:R-:W2:Y:S02]  /*a1d0*/  @!P0 SYNCS.PHASECHK.TRANS64 P0, [R0+URZ], R3 ;  /* 0x00000003000085a7 */ /* 0x000ea400080010ff */
[----:B--2---:R-:W-:Y:S05]  /*a1e0*/  @!P0 BRA `(.L_x_151) ;  /* 0xfffffffc00f08947 */ /* 0x004fea000383ffff */
[----:B------:R-:W-:Y:S05]  /*a1f0*/  BRA `(.L_x_152) ;  /* 0xffffff8800207947 */ /* 0x000fea000383ffff */
.L_x_48:
[----:B-1----:R1:W2:Y:S02]  /*a200*/  SYNCS.PHASECHK.TRANS64.TRYWAIT P0, [R2+URZ+0xf0], R4 ;  /* 0x0000f004020075a7 */ /* 0x0022a400080011ff */
[----:B--2---:R-:W-:Y:S05]  /*a210*/  @!P0 NANOSLEEP.SYNCS 0x989680 ;  /* 0x009896800000895d */ /* 0x004fea0003900000 */
[----:B------:R-:W2:Y:S02]  /*a220*/  @!P0 SYNCS.PHASECHK.TRANS64 P0, [R2+URZ+0xf0], R4 ;  /* 0x0000f004020085a7 */ /* 0x000ea400080010ff */
[----:B--2---:R-:W-:Y:S05]  /*a230*/  @!P0 BRA `(.L_x_48) ;  /* 0xfffffffc00f08947 */ /* 0x004fea000383ffff */
[----:B------:R-:W-:Y:S05]  /*a240*/  BRA `(.L_x_153) ;  /* 0xffffff88007c7947 */ /* 0x000fea000383ffff */
.L_x_49:
[----:B------:R-:W-:-:S07]  /*a250*/  MOV R2, UR4 ;  /* 0x0000000400027c02 */ /* 0x000fce0008000f00 */
.L_x_154:
[----:B-1----:R1:W2:Y:S02]  /*a260*/  SYNCS.PHASECHK.TRANS64.TRYWAIT P0, [R2+URZ+0xa0], R5 ;  /* 0x0000a005020075a7 */ /* 0x0022a400080011ff */
[----:B--2---:R-:W-:Y:S05]  /*a270*/  @!P0 NANOSLEEP.SYNCS 0x989680 ;  /* 0x009896800000895d */ /* 0x004fea0003900000 */
[----:B------:R-:W2:Y:S02]  /*a280*/  @!P0 SYNCS.PHASECHK.TRANS64 P0, [R2+URZ+0xa0], R5 ;  /* 0x0000a005020085a7 */ /* 0x000ea400080010ff */
[----:B--2---:R-:W-:Y:S05]  /*a290*/  @!P0 BRA `(.L_x_154) ;  /* 0xfffffffc00f08947 */ /* 0x004fea000383ffff */
[----:B------:R-:W-:Y:S05]  /*a2a0*/  BRA `(.L_x_155) ;  /* 0xffffff88008c7947 */ /* 0x000fea000383ffff */
.L_x_50:
[----:B-1----:R1:W2:Y:S02]  /*a2b0*/  SYNCS.PHASECHK.TRANS64.TRYWAIT P1, [R2+URZ+0x90], R4 ;  /* 0x00009004020075a7 */ /* 0x0022a400080211ff */
[----:B--2---:R-:W-:Y:S05]  /*a2c0*/  @!P1 NANOSLEEP.SYNCS 0x989680 ;  /* 0x009896800000995d */ /* 0x004fea0003900000 */
[----:B------:R-:W2:Y:S02]  /*a2d0*/  @!P1 SYNCS.PHASECHK.TRANS64 P1, [R2+URZ+0x90], R4 ;  /* 0x00009004020095a7 */ /* 0x000ea400080210ff */
[----:B--2---:R-:W-:Y:S05]  /*a2e0*/  @!P1 BRA `(.L_x_50) ;  /* 0xfffffffc00f09947 */ /* 0x004fea000383ffff */
[----:B------:R-:W-:Y:S05]  /*a2f0*/  BRA `(.L_x_156) ;  /* 0xffffff8800bc7947 */ /* 0x000fea000383ffff */
.L_x_53:
[----:B------:R-:W-:-:S07]  /*a300*/  MOV R0, UR4 ;  /* 0x0000000400007c02 */ /* 0x000fce0008000f00 */
.L_x_157:
[----:B-1----:R1:W2:Y:S02]  /*a310*/  SYNCS.PHASECHK.TRANS64.TRYWAIT P0, [R0+URZ+0xa0], R2 ;  /* 0x0000a002000075a7 */ /* 0x0022a400080011ff */
[----:B--2---:R-:W-:Y:S05]  /*a320*/  @!P0 NANOSLEEP.SYNCS 0x989680 ;  /* 0x009896800000895d */ /* 0x004fea0003900000 */
[----:B------:R-:W2:Y:S02]  /*a330*/  @!P0 SYNCS.PHASECHK.TRANS64 P0, [R0+URZ+0xa0], R2 ;  /* 0x0000a002000085a7 */ /* 0x000ea400080010ff */
[----:B--2---:R-:W-:Y:S05]  /*a340*/  @!P0 BRA `(.L_x_157) ;  /* 0xfffffffc00f08947 */ /* 0x004fea000383ffff */
[----:B------:R-:W-:Y:S05]  /*a350*/  BRA `(.L_x_52) ;  /* 0xffffff8c00107947 */ /* 0x000fea000383ffff */
.L_x_62:
[----:B-1----:R-:W-:-:S04]  /*a360*/  MOV R5, UR5 ;  /* 0x0000000500057c02 */ /* 0x002fc80008000f00 */
[----:B------:R1:W2:Y:S03]  /*a370*/  SYNCS.PHASECHK.TRANS64.TRYWAIT P0, [R5+URZ+0x8], R6 ;  /* 0x00000806050075a7 */ /* 0x0002a600080011ff */
[----:B--2---:R-:W-:Y:S05]  /*a380*/  @!P0 NANOSLEEP.SYNCS 0x989680 ;  /* 0x009896800000895d */ /* 0x004fea0003900000 */
[----:B------:R-:W2:Y:S02]  /*a390*/  @!P0 SYNCS.PHASECHK.TRANS64 P0, [R5+URZ+0x8], R6 ;  /* 0x00000806050085a7 */ /* 0x000ea400080010ff */
[----:B--2---:R-:W-:Y:S05]  /*a3a0*/  @!P0 BRA `(.L_x_62) ;  /* 0xfffffffc00ec8947 */ /* 0x004fea000383ffff */
[----:B------:R-:W-:Y:S05]  /*a3b0*/  BRA `(.L_x_61) ;  /* 0xffffff8c00c47947 */ /* 0x000fea000383ffff */
.L_x_64:
[----:B------:R-:W-:Y:S01]  /*a3c0*/  BSSY B0, `(.L_x_158) ;  /* 0x0000006000007945 */ /* 0x000fe20003800000 */
[----:B------:R-:W-:-:S07]  /*a3d0*/  MOV R15, 0xffffffff ;  /* 0xffffffff000f7802 */ /* 0x000fce0000000f00 */
[----:B-1---5:R-:W-:Y:S05]  /*a3e0*/  WARPSYNC.COLLECTIVE R15, `(.L_x_159) ;  /* 0x000000000f0c7348 */ /* 0x022fea0003c00000 */
[----:B------:R-:W-:Y:S02]  /*a3f0*/  ELECT P6, UR79, PT ;  /* 0x00000000004f782f */ /* 0x000fe400038c0000 */
[----:B------:R-:W-:Y:S01]  /*a400*/  MOV R14, UR79 ;  /* 0x0000004f000e7c02 */ /* 0x000fe20008000f00 */
[----:B-1---5:R-:W-:Y:S10]  /*a410*/  ENDCOLLECTIVE ;  /* 0x000000000000791b */ /* 0x022ff40003800000 */
.L_x_159:
[----:B------:R-:W-:Y:S05]  /*a420*/  BSYNC B0 ;  /* 0x0000000000007941 */ /* 0x000fea0003800000 */
.L_x_158:
[----:B------:R-:W-:Y:S05]  /*a430*/  BRA `(.L_x_160) ;  /* 0xffffff8c00f47947 */ /* 0x000fea000383ffff */
.L_x_66:
[----:B-1----:R-:W-:-:S04]  /*a440*/  MOV R0, UR5 ;  /* 0x0000000500007c02 */ /* 0x002fc80008000f00 */
[----:B------:R1:W2:Y:S03]  /*a450*/  SYNCS.PHASECHK.TRANS64.TRYWAIT P0, [R0+URZ+0x8], R4 ;  /* 0x00000804000075a7 */ /* 0x0002a600080011ff */
[----:B--2---:R-:W-:Y:S05]  /*a460*/  @!P0 NANOSLEEP.SYNCS 0x989680 ;  /* 0x009896800000895d */ /* 0x004fea0003900000 */
[----:B------:R-:W2:Y:S02]  /*a470*/  @!P0 SYNCS.PHASECHK.TRANS64 P0, [R0+URZ+0x8], R4 ;  /* 0x00000804000085a7 */ /* 0x000ea400080010ff */
[----:B--2---:R-:W-:Y:S05]  /*a480*/  @!P0 BRA `(.L_x_66) ;  /* 0xfffffffc00ec8947 */ /* 0x004fea000383ffff */
[----:B------:R-:W-:Y:S05]  /*a490*/  BRA `(.L_x_65) ;  /* 0xffffff8c00f87947 */ /* 0x000fea000383ffff */
.L_x_67:
[----:B-1----:R1:W2:Y:S02]  /*a4a0*/  SYNCS.PHASECHK.TRANS64.TRYWAIT P0, [R0+URZ+0x90], R4 ;  /* 0x00009004000075a7 */ /* 0x0022a400080011ff */
[----:B--2---:R-:W-:Y:S05]  /*a4b0*/  @!P0 NANOSLEEP.SYNCS 0x989680 ;  /* 0x009896800000895d */ /* 0x004fea0003900000 */
[----:B------:R-:W2:Y:S02]  /*a4c0*/  @!P0 SYNCS.PHASECHK.TRANS64 P0, [R0+URZ+0x90], R4 ;  /* 0x00009004000085a7 */ /* 0x000ea400080010ff */
[----:B--2---:R-:W-:Y:S05]  /*a4d0*/  @!P0 BRA `(.L_x_67) ;  /* 0xfffffffc00f08947 */ /* 0x004fea000383ffff */
[----:B------:R-:W-:Y:S05]  /*a4e0*/  BRA `(.L_x_161) ;  /* 0xffffff9000e47947 */ /* 0x000fea000383ffff */
.L_x_69:
[----:B------:R-:W-:-:S07]  /*a4f0*/  MOV R0, UR31 ;  /* 0x0000001f00007c02 */ /* 0x000fce0008000f00 */
.L_x_162:
[----:B-1----:R1:W2:Y:S02]  /*a500*/  SYNCS.PHASECHK.TRANS64.TRYWAIT P0, [R0+URZ+0xd0], R4 ;  /* 0x0000d004000075a7 */ /* 0x0022a400080011ff */
[----:B--2---:R-:W-:Y:S05]  /*a510*/  @!P0 NANOSLEEP.SYNCS 0x989680 ;  /* 0x009896800000895d */ /* 0x004fea0003900000 */
[----:B------:R-:W2:Y:S02]  /*a520*/  @!P0 SYNCS.PHASECHK.TRANS64 P0, [R0+URZ+0xd0], R4 ;  /* 0x0000d004000085a7 */ /* 0x000ea400080010ff */
[----:B--2---:R-:W-:Y:S05]  /*a530*/  @!P0 BRA `(.L_x_162) ;  /* 0xfffffffc00f08947 */ /* 0x004fea000383ffff */
[----:B------:R-:W-:Y:S05]  /*a540*/  BRA `(.L_x_163) ;  /* 0xffffff9400307947 */ /* 0x000fea000383ffff */
.L_x_72:
[----:B------:R-:W-:Y:S07]  /*a550*/  MOV R0, UR5 ;  /* 0x0000000500007c02 */ /* 0x000fee0008000f00 */
.L_x_164:
[----:B-1----:R1:W2:Y:S02]  /*a560*/  SYNCS.PHASECHK.TRANS64.TRYWAIT P0, [R0+URZ], R4 ;  /* 0x00000004000075a7 */ /* 0x0022a400080011ff */
[----:B--2---:R-:W-:Y:S05]  /*a570*/  @!P0 NANOSLEEP.SYNCS 0x989680 ;  /* 0x009896800000895d */ /* 0x004fea0003900000 */
[----:B------:R-:W2:Y:S02]  /*a580*/  @!P0 SYNCS.PHASECHK.TRANS64 P0, [R0+URZ], R4 ;  /* 0x00000004000085a7 */ /* 0x000ea400080010ff */
[----:B--2---:R-:W-:Y:S05]  /*a590*/  @!P0 BRA `(.L_x_164) ;  /* 0xfffffffc00f08947 */ /* 0x004fea000383ffff */
[----:B------:R-:W-:Y:S05]  /*a5a0*/  BRA `(.L_x_71) ;  /* 0xffffff9400447947 */ /* 0x000fea000383ffff */
.L_x_76:
[----:B-1----:R-:W-:-:S07]  /*a5b0*/  MOV R0, UR4 ;  /* 0x0000000400007c02 */ /* 0x002fce0008000f00 */
.L_x_165:
[----:B-1----:R1:W2:Y:S02]  /*a5c0*/  SYNCS.PHASECHK.TRANS64.TRYWAIT P0, [R0+URZ], R2 ;  /* 0x00000002000075a7 */ /* 0x0022a400080011ff */
[----:B--2---:R-:W-:Y:S05]  /*a5d0*/  @!P0 NANOSLEEP.SYNCS 0x989680 ;  /* 0x009896800000895d */ /* 0x004fea0003900000 */
[----:B------:R-:W2:Y:S02]  /*a5e0*/  @!P0 SYNCS.PHASECHK.TRANS64 P0, [R0+URZ], R2 ;  /* 0x00000002000085a7 */ /* 0x000ea400080010ff */
[----:B--2---:R-:W-:Y:S05]  /*a5f0*/  @!P0 BRA `(.L_x_165) ;  /* 0xfffffffc00f08947 */ /* 0x004fea000383ffff */
[----:B------:R-:W-:Y:S05]  /*a600*/  BRA `(.L_x_166) ;  /* 0xffffff9800387947 */ /* 0x000fea000383ffff */
.L_x_77:
[----:B------:R-:W-:-:S07]  /*a610*/  MOV R0, UR5 ;  /* 0x0000000500007c02 */ /* 0x000fce0008000f00 */
.L_x_167:
[----:B-1----:R1:W2:Y:S02]  /*a620*/  SYNCS.PHASECHK.TRANS64.TRYWAIT P0, [R0+URZ], R3 ;  /* 0x00000003000075a7 */ /* 0x0022a400080011ff */
[----:B--2---:R-:W-:Y:S05]  /*a630*/  @!P0 NANOSLEEP.SYNCS 0x989680 ;  /* 0x009896800000895d */ /* 0x004fea0003900000 */
[----:B------:R-:W2:Y:S02]  /*a640*/  @!P0 SYNCS.PHASECHK.TRANS64 P0, [R0+URZ], R3 ;  /* 0x00000003000085a7 */ /* 0x000ea400080010ff */
[----:B--2---:R-:W-:Y:S05]  /*a650*/  @!P0 BRA `(.L_x_167) ;  /* 0xfffffffc00f08947 */ /* 0x004fea000383ffff */
[----:B------:R-:W-:Y:S05]  /*a660*/  BRA `(.L_x_168) ;  /* 0xffffff9800447947 */ /* 0x000fea000383ffff */
.L_x_78:
[----:B------:R-:W-:-:S07]  /*a670*/  MOV R0, UR5 ;  /* 0x0000000500007c02 */ /* 0x000fce0008000f00 */
.L_x_169:
[----:B-1----:R1:W2:Y:S02]  /*a680*/  SYNCS.PHASECHK.TRANS64.TRYWAIT P0, [R0+URZ], R3 ;  /* 0x00000003000075a7 */ /* 0x0022a400080011ff */
[----:B--2---:R-:W-:Y:S05]  /*a690*/  @!P0 NANOSLEEP.SYNCS 0x989680 ;  /* 0x009896800000895d */ /* 0x004fea0003900000 */
[----:B------:R-:W2:Y:S02]  /*a6a0*/  @!P0 SYNCS.PHASECHK.TRANS64 P0, [R0+URZ], R3 ;  /* 0x00000003000085a7 */ /* 0x000ea400080010ff */
[----:B--2---:R-:W-:Y:S05]  /*a6b0*/  @!P0 BRA `(.L_x_169) ;  /* 0xfffffffc00f08947 */ /* 0x004fea000383ffff */
[----:B------:R-:W-:Y:S05]  /*a6c0*/  BRA `(.L_x_170) ;  /* 0xffffff9800507947 */ /* 0x000fea000383ffff */
.L_x_81:
[----:B------:R-:W-:-:S07]  /*a6d0*/  MOV R0, UR26 ;  /* 0x0000001a00007c02 */ /* 0x000fce0008000f00 */
.L_x_171:
[----:B-1----:R1:W2:Y:S02]  /*a6e0*/  SYNCS.PHASECHK.TRANS64.TRYWAIT P1, [R0+URZ+0x110], R2 ;  /* 0x00011002000075a7 */ /* 0x0022a400080211ff */
[----:B--2---:R-:W-:Y:S05]  /*a6f0*/  @!P1 NANOSLEEP.SYNCS 0x989680 ;  /* 0x009896800000995d */ /* 0x004fea0003900000 */
[----:B------:R-:W2:Y:S02]  /*a700*/  @!P1 SYNCS.PHASECHK.TRANS64 P1, [R0+URZ+0x110], R2 ;  /* 0x00011002000095a7 */ /* 0x000ea400080210ff */
[----:B--2---:R-:W-:Y:S05]  /*a710*/  @!P1 BRA `(.L_x_171) ;  /* 0xfffffffc00f09947 */ /* 0x004fea000383ffff */
[----:B------:R-:W-:Y:S05]  /*a720*/  BRA `(.L_x_172) ;  /* 0xffffff98009c7947 */ /* 0x000fea000383ffff */
.L_x_86:
[----:B--2---:R2:W3:Y:S02]  /*a730*/  SYNCS.PHASECHK.TRANS64.TRYWAIT P0, [R12+URZ+0x90], R0 ;  /* 0x000090000c0075a7 */ /* 0x0044e400080011ff */
[----:B---3--:R-:W-:Y:S05]  /*a740*/  @!P0 NANOSLEEP.SYNCS 0x989680 ;  /* 0x009896800000895d */ /* 0x008fea0003900000 */
[----:B------:R-:W3:Y:S02]  /*a750*/  @!P0 SYNCS.PHASECHK.TRANS64 P0, [R12+URZ+0x90], R0 ;  /* 0x000090000c0085a7 */ /* 0x000ee400080010ff */
[----:B---3--:R-:W-:Y:S05]  /*a760*/  @!P0 BRA `(.L_x_86) ;  /* 0xfffffffc00f08947 */ /* 0x008fea000383ffff */
[----:B------:R-:W-:Y:S05]  /*a770*/  BRA `(.L_x_173) ;  /* 0xffffff9c00c47947 */ /* 0x000fea000383ffff */
.L_x_89:
[----:B-1----:R-:W-:Y:S07]  /*a780*/  MOV R0, UR21 ;  /* 0x0000001500007c02 */ /* 0x002fee0008000f00 */
.L_x_174:
[----:B-1----:R1:W2:Y:S02]  /*a790*/  SYNCS.PHASECHK.TRANS64.TRYWAIT P2, [R0+URZ+0x88], R6 ;  /* 0x00008806000075a7 */ /* 0x0022a400080411ff */
[----:B--2---:R-:W-:Y:S05]  /*a7a0*/  @!P2 NANOSLEEP.SYNCS 0x989680 ;  /* 0x009896800000a95d */ /* 0x004fea0003900000 */
[----:B------:R-:W2:Y:S02]  /*a7b0*/  @!P2 SYNCS.PHASECHK.TRANS64 P2, [R0+URZ+0x88], R6 ;  /* 0x000088060000a5a7 */ /* 0x000ea400080410ff */
[----:B--2---:R-:W-:Y:S05]  /*a7c0*/  @!P2 BRA `(.L_x_174) ;  /* 0xfffffffc00f0a947 */ /* 0x004fea000383ffff */
[----:B------:R-:W-:Y:S05]  /*a7d0*/  BRA `(.L_x_88) ;  /* 0xffffffa4002c7947 */ /* 0x000fea000383ffff */
.L_x_92:
[----:B------:R-:W-:Y:S07]  /*a7e0*/  MOV R0, UR21 ;  /* 0x0000001500007c02 */ /* 0x000fee0008000f00 */
.L_x_175:
[----:B-1----:R1:W2:Y:S02]  /*a7f0*/  SYNCS.PHASECHK.TRANS64.TRYWAIT P0, [R0+URZ+0x60], R9 ;  /* 0x00006009000075a7 */ /* 0x0022a400080011ff */
[----:B--2---:R-:W-:Y:S05]  /*a800*/  @!P0 NANOSLEEP.SYNCS 0x989680 ;  /* 0x009896800000895d */ /* 0x004fea0003900000 */
[----:B------:R-:W2:Y:S02]  /*a810*/  @!P0 SYNCS.PHASECHK.TRANS64 P0, [R0+URZ+0x60], R9 ;  /* 0x00006009000085a7 */ /* 0x000ea400080010ff */
[----:B--2---:R-:W-:Y:S05]  /*a820*/  @!P0 BRA `(.L_x_175) ;  /* 0xfffffffc00f08947 */ /* 0x004fea000383ffff */
[----:B------:R-:W-:Y:S05]  /*a830*/  BRA `(.L_x_176) ;  /* 0xffffffa400887947 */ /* 0x000fea000383ffff */
.L_x_93:
[----:B------:R-:W-:Y:S07]  /*a840*/  MOV R0, UR21 ;  /* 0x0000001500007c02 */ /* 0x000fee0008000f00 */
.L_x_177:
[----:B-1----:R1:W2:Y:S02]  /*a850*/  SYNCS.PHASECHK.TRANS64.TRYWAIT P0, [R0+URZ+0x68], R9 ;  /* 0x00006809000075a7 */ /* 0x0022a400080011ff */
[----:B--2---:R-:W-:Y:S05]  /*a860*/  @!P0 NANOSLEEP.SYNCS 0x989680 ;  /* 0x009896800000895d */ /* 0x004fea0003900000 */
[----:B------:R-:W2:Y:S02]  /*a870*/  @!P0 SYNCS.PHASECHK.TRANS64 P0, [R0+URZ+0x68], R9 ;  /* 0x00006809000085a7 */ /* 0x000ea400080010ff */
[----:B--2---:R-:W-:Y:S05]  /*a880*/  @!P0 BRA `(.L_x_177) ;  /* 0xfffffffc00f08947 */ /* 0x004fea000383ffff */
[----:B------:R-:W-:Y:S05]  /*a890*/  BRA `(.L_x_178) ;  /* 0xffffffa400e47947 */ /* 0x000fea000383ffff */
.L_x_94:
[----:B------:R-:W-:Y:S07]  /*a8a0*/  MOV R0, UR21 ;  /* 0x0000001500007c02 */ /* 0x000fee0008000f00 */
.L_x_179:
[----:B-1----:R1:W2:Y:S02]  /*a8b0*/  SYNCS.PHASECHK.TRANS64.TRYWAIT P0, [R0+URZ+0x70], R9 ;  /* 0x00007009000075a7 */ /* 0x0022a400080011ff */
[----:B--2---:R-:W-:Y:S05]  /*a8c0*/  @!P0 NANOSLEEP.SYNCS 0x989680 ;  /* 0x009896800000895d */ /* 0x004fea0003900000 */
[----:B------:R-:W2:Y:S02]  /*a8d0*/  @!P0 SYNCS.PHASECHK.TRANS64 P0, [R0+URZ+0x70], R9 ;  /* 0x00007009000085a7 */ /* 0x000ea400080010ff */
[----:B--2---:R-:W-:Y:S05]  /*a8e0*/  @!P0 BRA `(.L_x_179) ;  /* 0xfffffffc00f08947 */ /* 0x004fea000383ffff */
[----:B------:R-:W-:Y:S05]  /*a8f0*/  BRA `(.L_x_180) ;  /* 0xffffffa800407947 */ /* 0x000fea000383ffff */
.L_x_95:
[----:B------:R-:W-:Y:S07]  /*a900*/  MOV R0, UR21 ;  /* 0x0000001500007c02 */ /* 0x000fee0008000f00 */
.L_x_181:
[----:B-1----:R1:W2:Y:S02]  /*a910*/  SYNCS.PHASECHK.TRANS64.TRYWAIT P0, [R0+URZ+0x78], R9 ;  /* 0x00007809000075a7 */ /* 0x0022a400080011ff */
[----:B--2---:R-:W-:Y:S05]  /*a920*/  @!P0 NANOSLEEP.SYNCS 0x989680 ;  /* 0x009896800000895d */ /* 0x004fea0003900000 */
[----:B------:R-:W2:Y:S02]  /*a930*/  @!P0 SYNCS.PHASECHK.TRANS64 P0, [R0+URZ+0x78], R9 ;  /* 0x00007809000085a7 */ /* 0x000ea400080010ff */
[----:B--2---:R-:W-:Y:S05]  /*a940*/  @!P0 BRA `(.L_x_181) ;  /* 0xfffffffc00f08947 */ /* 0x004fea000383ffff */
[----:B------:R-:W-:Y:S05]  /*a950*/  BRA `(.L_x_182) ;  /* 0xffffffa8009c7947 */ /* 0x000fea000383ffff */
.L_x_97:
[----:B------:R-:W-:-:S07]  /*a960*/  MOV R0, UR21 ;  /* 0x0000001500007c02 */ /* 0x000fce0008000f00 */
.L_x_183:
[----:B-1----:R1:W3:Y:S02]  /*a970*/  SYNCS.PHASECHK.TRANS64.TRYWAIT P0, [R0+URZ+0x60], R2 ;  /* 0x00006002000075a7 */ /* 0x0022e400080011ff */
[----:B---3--:R-:W-:Y:S05]  /*a980*/  @!P0 NANOSLEEP.SYNCS 0x989680 ;  /* 0x009896800000895d */ /* 0x008fea0003900000 */
[----:B------:R-:W3:Y:S02]  /*a990*/  @!P0 SYNCS.PHASECHK.TRANS64 P0, [R0+URZ+0x60], R2 ;  /* 0x00006002000085a7 */ /* 0x000ee400080010ff */
[----:B---3--:R-:W-:Y:S05]  /*a9a0*/  @!P0 BRA `(.L_x_183) ;  /* 0xfffffffc00f08947 */ /* 0x008fea000383ffff */
[----:B------:R-:W-:Y:S05]  /*a9b0*/  BRA `(.L_x_184) ;  /* 0xffffffac00287947 */ /* 0x000fea000383ffff */
.L_x_98:
[----:B-1----:R-:W-:-:S07]  /*a9c0*/  MOV R0, UR21 ;  /* 0x0000001500007c02 */ /* 0x002fce0008000f00 */
.L_x_185:
[----:B-1----:R1:W3:Y:S02]  /*a9d0*/  SYNCS.PHASECHK.TRANS64.TRYWAIT P0, [R0+URZ+0x68], R2 ;  /* 0x00006802000075a7 */ /* 0x0022e400080011ff */
[----:B---3--:R-:W-:Y:S05]  /*a9e0*/  @!P0 NANOSLEEP.SYNCS 0x989680 ;  /* 0x009896800000895d */ /* 0x008fea0003900000 */
[----:B------:R-:W3:Y:S02]  /*a9f0*/  @!P0 SYNCS.PHASECHK.TRANS64 P0, [R0+URZ+0x68], R2 ;  /* 0x00006802000085a7 */ /* 0x000ee400080010ff */
[----:B---3--:R-:W-:Y:S05]  /*aa00*/  @!P0 BRA `(.L_x_185) ;  /* 0xfffffffc00f08947 */ /* 0x008fea000383ffff */
[----:B------:R-:W-:Y:S05]  /*aa10*/  BRA `(.L_x_186) ;  /* 0xffffffac00187947 */ /* 0x000fea000383ffff */
.L_x_99:
[----:B-1----:R-:W-:-:S07]  /*aa20*/  MOV R0, UR21 ;  /* 0x0000001500007c02 */ /* 0x002fce0008000f00 */
.L_x_187:
[----:B-1----:R1:W3:Y:S02]  /*aa30*/  SYNCS.PHASECHK.TRANS64.TRYWAIT P0, [R0+URZ+0x70], R2 ;  /* 0x00007002000075a7 */ /* 0x0022e400080011ff */
[----:B---3--:R-:W-:Y:S05]  /*aa40*/  @!P0 NANOSLEEP.SYNCS 0x989680 ;  /* 0x009896800000895d */ /* 0x008fea0003900000 */
[----:B------:R-:W3:Y:S02]  /*aa50*/  @!P0 SYNCS.PHASECHK.TRANS64 P0, [R0+URZ+0x70], R2 ;  /* 0x00007002000085a7 */ /* 0x000ee400080010ff */
[----:B---3--:R-:W-:Y:S05]  /*aa60*/  @!P0 BRA `(.L_x_187) ;  /* 0xfffffffc00f08947 */ /* 0x008fea000383ffff */
[----:B------:R-:W-:Y:S05]  /*aa70*/  BRA `(.L_x_188) ;  /* 0xffffffac00087947 */ /* 0x000fea000383ffff */
.L_x_101:
[----:B-1----:R1:W2:Y:S02]  /*aa80*/  SYNCS.PHASECHK.TRANS64.TRYWAIT P0, [R3+URZ+0x90], R0 ;  /* 0x00009000030075a7 */ /* 0x0022a400080011ff */
[----:B--2---:R-:W-:Y:S05]  /*aa90*/  @!P0 NANOSLEEP.SYNCS 0x989680 ;  /* 0x009896800000895d */ /* 0x004fea0003900000 */
[----:B------:R-:W2:Y:S02]  /*aaa0*/  @!P0 SYNCS.PHASECHK.TRANS64 P0, [R3+URZ+0x90], R0 ;  /* 0x00009000030085a7 */ /* 0x000ea400080010ff */
[----:B--2---:R-:W-:Y:S05]  /*aab0*/  @!P0 BRA `(.L_x_101) ;  /* 0xfffffffc00f08947 */ /* 0x004fea000383ffff */
[----:B------:R-:W-:Y:S05]  /*aac0*/  BRA `(.L_x_189) ;  /* 0xffffffac00c47947 */ /* 0x000fea000383ffff */
.L_x_112:
[----:B-1----:R1:W2:Y:S02]  /*aad0*/  SYNCS.PHASECHK.TRANS64.TRYWAIT P1, [R3+URZ+0x40], R0 ;  /* 0x00004000030075a7 */ /* 0x0022a400080211ff */
[----:B--2---:R-:W-:Y:S05]  /*aae0*/  @!P1 NANOSLEEP.SYNCS 0x989680 ;  /* 0x009896800000995d */ /* 0x004fea0003900000 */
[----:B------:R-:W2:Y:S02]  /*aaf0*/  @!P1 SYNCS.PHASECHK.TRANS64 P1, [R3+URZ+0x40], R0 ;  /* 0x00004000030095a7 */ /* 0x000ea400080210ff */
[----:B--2---:R-:W-:Y:S05]  /*ab00*/  @!P1 BRA `(.L_x_112) ;  /* 0xfffffffc00f09947 */ /* 0x004fea000383ffff */
[----:B------:R-:W-:Y:S05]  /*ab10*/  BRA `(.L_x_111) ;  /* 0xffffffbc002c7947 */ /* 0x000fea000383ffff */
.L_x_114:
[----:B-1----:R1:W2:Y:S02]  /*ab20*/  SYNCS.PHASECHK.TRANS64.TRYWAIT P0, [R80+URZ+0xb0], R4 ;  /* 0x0000b004500075a7 */ /* 0x0022a400080011ff */
[----:B--2---:R-:W-:Y:S05]  /*ab30*/  @!P0 NANOSLEEP.SYNCS 0x989680 ;  /* 0x009896800000895d */ /* 0x004fea0003900000 */
[----:B------:R-:W2:Y:S02]  /*ab40*/  @!P0 SYNCS.PHASECHK.TRANS64 P0, [R80+URZ+0xb0], R4 ;  /* 0x0000b004500085a7 */ /* 0x000ea400080010ff */
[----:B--2---:R-:W-:Y:S05]  /*ab50*/  @!P0 BRA `(.L_x_114) ;  /* 0xfffffffc00f08947 */ /* 0x004fea000383ffff */
[----:B------:R-:W-:Y:S05]  /*ab60*/  BRA `(.L_x_113) ;  /* 0xffffffbc00807947 */ /* 0x000fea000383ffff */
.L_x_122:
[----:B--2---:R2:W3:Y:S02]  /*ab70*/  SYNCS.PHASECHK.TRANS64.TRYWAIT P0, [R0+URZ+0x40], R2 ;  /* 0x00004002000075a7 */ /* 0x0044e400080011ff */
[----:B---3--:R-:W-:Y:S05]  /*ab80*/  @!P0 NANOSLEEP.SYNCS 0x989680 ;  /* 0x009896800000895d */ /* 0x008fea0003900000 */
[----:B------:R-:W3:Y:S02]  /*ab90*/  @!P0 SYNCS.PHASECHK.TRANS64 P0, [R0+URZ+0x40], R2 ;  /* 0x00004002000085a7 */ /* 0x000ee400080010ff */
[----:B---3--:R-:W-:Y:S05]  /*aba0*/  @!P0 BRA `(.L_x_122) ;  /* 0xfffffffc00f08947 */ /* 0x008fea000383ffff */
[----:B------:R-:W-:Y:S05]  /*abb0*/  BRA `(.L_x_121) ;  /* 0xffffffc8008c7947 */ /* 0x000fea000383ffff */
.L_x_130:
[----:B--2---:R2:W3:Y:S02]  /*abc0*/  SYNCS.PHASECHK.TRANS64.TRYWAIT P0, [R0+URZ+0x40], R4 ;  /* 0x00004004000075a7 */ /* 0x0044e400080011ff */
[----:B---3--:R-:W-:Y:S05]  /*abd0*/  @!P0 NANOSLEEP.SYNCS 0x989680 ;  /* 0x009896800000895d */ /* 0x008fea0003900000 */
[----:B------:R-:W3:Y:S02]  /*abe0*/  @!P0 SYNCS.PHASECHK.TRANS64 P0, [R0+URZ+0x40], R4 ;  /* 0x00004004000085a7 */ /* 0x000ee400080010ff */
[----:B---3--:R-:W-:Y:S05]  /*abf0*/  @!P0 BRA `(.L_x_130) ;  /* 0xfffffffc00f08947 */ /* 0x008fea000383ffff */
[----:B------:R-:W-:Y:S05]  /*ac00*/  BRA `(.L_x_129) ;  /* 0xffffffd400dc7947 */ /* 0x000fea000383ffff */
.L_x_138:
[----:B--2---:R2:W3:Y:S02]  /*ac10*/  SYNCS.PHASECHK.TRANS64.TRYWAIT P0, [R0+URZ+0x40], R2 ;  /* 0x00004002000075a7 */ /* 0x0044e400080011ff */
[----:B---3--:R-:W-:Y:S05]  /*ac20*/  @!P0 NANOSLEEP.SYNCS 0x989680 ;  /* 0x009896800000895d */ /* 0x008fea0003900000 */
[----:B------:R-:W3:Y:S02]  /*ac30*/  @!P0 SYNCS.PHASECHK.TRANS64 P0, [R0+URZ+0x40], R2 ;  /* 0x00004002000085a7 */ /* 0x000ee400080010ff */
[----:B---3--:R-:W-:Y:S05]  /*ac40*/  @!P0 BRA `(.L_x_138) ;  /* 0xfffffffc00f08947 */ /* 0x008fea000383ffff */
[----:B------:R-:W-:Y:S05]  /*ac50*/  BRA `(.L_x_137) ;  /* 0xffffffe400387947 */ /* 0x000fea000383ffff */
        .weak           $__internal_0_$__cuda_sm10x_tcgen05_guardrail_trap_col_being_dealloced_not_returned_by_alloc
        .type           $__internal_0_$__cuda_sm10x_tcgen05_guardrail_trap_col_being_dealloced_not_returned_by_alloc,@function
        .size           $__internal_0_$__cuda_sm10x_tcgen05_guardrail_trap_col_being_dealloced_not_returned_by_alloc,($__internal_1_$__cuda_sm10x_tcgen05_guardrail_trap_phase_invalid_during_alloc - $__internal_0_$__cuda_sm10x_tcgen05_guardrail_trap_col_being_dealloced_not_returned_by_alloc)
$__internal_0_$__cuda_sm10x_tcgen05_guardrail_trap_col_being_dealloced_not_returned_by_alloc:
[----:B------:R-:W-:Y:S05]  /*ac60*/  BPT.TRAP 0x1 ;  /* 0x000000040000795c */ /* 0x000fea0000300000 */
[----:B------:R-:W-:-:S04]  /*ac70*/  HFMA2 R3, -RZ, RZ, 0, 0 ;  /* 0x00000000ff037431 */ /* 0x000fc800000001ff */
[----:B------:R-:W-:Y:S05]  /*ac80*/  RET.REL.NODEC R2 `(_ZN7cutlass13device_kernelINS_4gemm6kernel13GemmUniversalIN4cute5tupleIJiiiiEEENS1_10collective13CollectiveMmaINS1_35MainloopSm100TmaUmmaWarpSpecializedILi4ELi2ELi4ENS5_IJNS4_1CILi2EEESB_NSA_ILi1EEEEEEEENS5_IJNSA_ILi128EEENSA_ILi256EEESF_EEEaNS5_IJlSC_lEEEaSI_NS4_8TiledMMAINS4_8MMA_AtomIJNS4_21SM100_MMA_S8_2x1SM_SSIaaiLi128ELi256ELNS4_4UMMA5MajorE0ELSN_0ELNSM_8SaturateE0EEEEEENS4_6LayoutINS5_IJSC_SC_SC_EEENS5_IJNSA_ILi0EEEST_ST_EEEEENS5_IJNS4_10UnderscoreESW_SW_EEEEENS4_28SM100_TMA_2SM_LOAD_MULTICASTENS4_14ComposedLayoutINS4_7SwizzleILi3ELi4ELi3EEENS4_18smem_ptr_flag_bitsILi8EEENSR_INS5_IJNSA_ILi8EEESF_EEENS5_IJSF_SC_EEEEEEEvNS4_8identityENS4_18SM100_TMA_2SM_LOADES19_vS1A_EENS_8epilogue10collective18CollectiveEpilogueINS1D_23Sm100TmaWarpSpecializedILi4ELi2ELi32ELb0ELb0EEEJNS5_IJNSA_ILi64EEESG_SF_EEENS5_IJNSR_IS1I_SC_EENSR_INS5_IJNSA_ILi32EEESB_EEENS5_IJSC_SF_EEEEEEEEaSI_aSI_NS1D_6fusion15FusionCallbacksIS1H_NS1Q_17LinearCombinationIaiaiLNS_15FloatRoundStyleE2EEES1J_S1P_JEEENS4_5SM1004TMEM4LOAD26SM100_TMEM_LOAD_32dp32b32xENS4_13SM90_TMA_LOADENS10_INS11_ILi1ELi4ELi3EEES14_NSR_INS5_IJS15_S1L_EEENS5_IJS1L_SC_EEEEEEENS4_39AutoVectorizingCopyWithAssumedAlignmentILi128EEENS4_14SM90_TMA_STOREES25_S27_S27_EEEvvEEEEvNT_6ParamsE) ;  /* 0xffffff5002dc7950 */ /* 0x000fea0003c3ffff */
        .weak           $__internal_1_$__cuda_sm10x_tcgen05_guardrail_trap_phase_invalid_during_alloc
        .type           $__internal_1_$__cuda_sm10x_tcgen05_guardrail_trap_phase_invalid_during_alloc,@function
        .size           $__internal_1_$__cuda_sm10x_tcgen05_guardrail_trap_phase_invalid_during_alloc,($__internal_2_$__cuda_sm10x_tcgen05_guardrail_trap_unallocated_columns_being_dealloced - $__internal_1_$__cuda_sm10x_tcgen05_guardrail_trap_phase_invalid_during_alloc)
$__internal_1_$__cuda_sm10x_tcgen05_guardrail_trap_phase_invalid_during_alloc:
[----:B------:R-:W-:Y:S05]  /*ac90*/  BPT.TRAP 0x1 ;  /* 0x000000040000795c */ /* 0x000fea0000300000 */
[----:B------:R-:W-:-:S04]  /*aca0*/  MOV R5, 0x0 ;  /* 0x0000000000057802 */ /* 0x000fc80000000f00 */
[----:B------:R-:W-:Y:S05]  /*acb0*/  RET.REL.NODEC R4 `(_ZN7cutlass13device_kernelINS_4gemm6kernel13GemmUniversalIN4cute5tupleIJiiiiEEENS1_10collective13CollectiveMmaINS1_35MainloopSm100TmaUmmaWarpSpecializedILi4ELi2ELi4ENS5_IJNS4_1CILi2EEESB_NSA_ILi1EEEEEEEENS5_IJNSA_ILi128EEENSA_ILi256EEESF_EEEaNS5_IJlSC_lEEEaSI_NS4_8TiledMMAINS4_8MMA_AtomIJNS4_21SM100_MMA_S8_2x1SM_SSIaaiLi128ELi256ELNS4_4UMMA5MajorE0ELSN_0ELNSM_8SaturateE0EEEEEENS4_6LayoutINS5_IJSC_SC_SC_EEENS5_IJNSA_ILi0EEEST_ST_EEEEENS5_IJNS4_10UnderscoreESW_SW_EEEEENS4_28SM100_TMA_2SM_LOAD_MULTICASTENS4_14ComposedLayoutINS4_7SwizzleILi3ELi4ELi3EEENS4_18smem_ptr_flag_bitsILi8EEENSR_INS5_IJNSA_ILi8EEESF_EEENS5_IJSF_SC_EEEEEEEvNS4_8identityENS4_18SM100_TMA_2SM_LOADES19_vS1A_EENS_8epilogue10collective18CollectiveEpilogueINS1D_23Sm100TmaWarpSpecializedILi4ELi2ELi32ELb0ELb0EEEJNS5_IJNSA_ILi64EEESG_SF_EEENS5_IJNSR_IS1I_SC_EENSR_INS5_IJNSA_ILi32EEESB_EEENS5_IJSC_SF_EEEEEEEEaSI_aSI_NS1D_6fusion15FusionCallbacksIS1H_NS1Q_17LinearCombinationIaiaiLNS_15FloatRoundStyleE2EEES1J_S1P_JEEENS4_5SM1004TMEM4LOAD26SM100_TMEM_LOAD_32dp32b32xENS4_13SM90_TMA_LOADENS10_INS11_ILi1ELi4ELi3EEES14_NSR_INS5_IJS15_S1L_EEENS5_IJS1L_SC_EEEEEEENS4_39AutoVectorizingCopyWithAssumedAlignmentILi128EEENS4_14SM90_TMA_STOREES25_S27_S27_EEEvvEEEEvNT_6ParamsE) ;  /* 0xffffff5004d07950 */ /* 0x000fea0003c3ffff */
        .weak           $__internal_2_$__cuda_sm10x_tcgen05_guardrail_trap_unallocated_columns_being_dealloced
        .type           $__internal_2_$__cuda_sm10x_tcgen05_guardrail_trap_unallocated_columns_being_dealloced,@function
        .size           $__internal_2_$__cuda_sm10x_tcgen05_guardrail_trap_unallocated_columns_being_dealloced,(.L_x_191 - $__internal_2_$__cuda_sm10x_tcgen05_guardrail_trap_unallocated_columns_being_dealloced)
$__internal_2_$__cuda_sm10x_tcgen05_guardrail_trap_unallocated_columns_being_dealloced:
[----:B------:R-:W-:Y:S05]  /*acc0*/  BPT.TRAP 0x1 ;  /* 0x000000040000795c */ /* 0x000fea0000300000 */
[----:B------:R-:W-:-:S04]  /*acd0*/  HFMA2 R3, -RZ, RZ, 0, 0 ;  /* 0x00000000ff037431 */ /* 0x000fc800000001ff */
[----:B------:R-:W-:Y:S05]  /*ace0*/  RET.REL.NODEC R2 `(_ZN7cutlass13device_kernelINS_4gemm6kernel13GemmUniversalIN4cute5tupleIJiiiiEEENS1_10collective13CollectiveMmaINS1_35MainloopSm100TmaUmmaWarpSpecializedILi4ELi2ELi4ENS5_IJNS4_1CILi2EEESB_NSA_ILi1EEEEEEEENS5_IJNSA_ILi128EEENSA_ILi256EEESF_EEEaNS5_IJlSC_lEEEaSI_NS4_8TiledMMAINS4_8MMA_AtomIJNS4_21SM100_MMA_S8_2x1SM_SSIaaiLi128ELi256ELNS4_4UMMA5MajorE0ELSN_0ELNSM_8SaturateE0EEEEEENS4_6LayoutINS5_IJSC_SC_SC_EEENS5_IJNSA_ILi0EEEST_ST_EEEEENS5_IJNS4_10UnderscoreESW_SW_EEEEENS4_28SM100_TMA_2SM_LOAD_MULTICASTENS4_14ComposedLayoutINS4_7SwizzleILi3ELi4ELi3EEENS4_18smem_ptr_flag_bitsILi8EEENSR_INS5_IJNSA_ILi8EEESF_EEENS5_IJSF_SC_EEEEEEEvNS4_8identityENS4_18SM100_TMA_2SM_LOADES19_vS1A_EENS_8epilogue10collective18CollectiveEpilogueINS1D_23Sm100TmaWarpSpecializedILi4ELi2ELi32ELb0ELb0EEEJNS5_IJNSA_ILi64EEESG_SF_EEENS5_IJNSR_IS1I_SC_EENSR_INS5_IJNSA_ILi32EEESB_EEENS5_IJSC_SF_EEEEEEEEaSI_aSI_NS1D_6fusion15FusionCallbacksIS1H_NS1Q_17LinearCombinationIaiaiLNS_15FloatRoundStyleE2EEES1J_S1P_JEEENS4_5SM1004TMEM4LOAD26SM100_TMEM_LOAD_32dp32b32xENS4_13SM90_TMA_LOADENS10_INS11_ILi1ELi4ELi3EEES14_NSR_INS5_IJS15_S1L_EEENS5_IJS1L_SC_EEEEEEENS4_39AutoVectorizingCopyWithAssumedAlignmentILi128EEENS4_14SM90_TMA_STOREES25_S27_S27_EEEvvEEEEvNT_6ParamsE) ;  /* 0xffffff5002c47950 */ /* 0x000fea0003c3ffff */
.L_x_190:
[----:B------:R-:W-:-:S00]  /*acf0*/  BRA `(.L_x_190) ;  /* 0xfffffffc00fc7947 */ /* 0x000fc0000383ffff */
[----:B------:R-:W-:-:S00]  /*ad00*/  NOP ;  /* 0x0000000000007918 */ /* 0x000fc00000000000 */
[----:B------:R-:W-:-:S00]  /*ad10*/  NOP ;  /* 0x0000000000007918 */ /* 0x000fc00000000000 */
[----:B------:R-:W-:-:S00]  /*ad20*/  NOP ;  /* 0x0000000000007918 */ /* 0x000fc00000000000 */
[----:B------:R-:W-:-:S00]  /*ad30*/  NOP ;  /* 0x0000000000007918 */ /* 0x000fc00000000000 */
[----:B------:R-:W-:-:S00]  /*ad40*/  NOP ;  /* 0x0000000000007918 */ /* 0x000fc00000000000 */
[----:B------:R-:W-:-:S00]  /*ad50*/  NOP ;  /* 0x0000000000007918 */ /* 0x000fc00000000000 */
[----:B------:R-:W-:-:S00]  /*ad60*/  NOP ;  /* 0x0000000000007918 */ /* 0x000fc00000000000 */
[----:B------:R-:W-:-:S00]  /*ad70*/  NOP ;  /* 0x0000000000007918 */ /* 0x000fc00000000000 */
.L_x_191:


//--------------------- .nv.global.init           --------------------------
	.section	.nv.global.init,"aw",@progbits
.nv.global.init:
	.type		$str$27,@object
	.size		$str$27,($str$28 - $str$27)
$str$27:
        /*0000*/ 	.byte	0x28, 0x61, 0x64, 0x64, 0x72, 0x65, 0x73, 0x73, 0x20, 0x26, 0x20, 0x6d, 0x61, 0x73, 0x6b, 0x29
        /*0010*/ 	.byte	0x20, 0x3d, 0x3d, 0x20, 0x30, 0x00
	.type		$str$28,@object
	.size		$str$28,($str$26 - $str$28)
$str$28:
        /*0016*/ 	.byte	0x2f, 0x74, 0x6d, 0x70, 0x2f, 0x63, 0x75, 0x74, 0x6c, 0x61, 0x73, 0x73, 0x5f, 0x73, 0x77, 0x65
        /*0026*/ 	.byte	0x65, 0x70, 0x5f, 0x73, 0x72, 0x63, 0x2f, 0x69, 0x6e, 0x63, 0x6c, 0x75, 0x64, 0x65, 0x2f, 0x63
        /*0036*/ 	.byte	0x75, 0x74, 0x65, 0x2f, 0x70, 0x6f, 0x69, 0x6e, 0x74, 0x65, 0x72, 0x5f, 0x66, 0x6c, 0x61, 0x67
        /*0046*/ 	.byte	0x67, 0x65, 0x64, 0x2e, 0x68, 0x70, 0x70, 0x00
	.type		$str$26,@object
	.size		$str$26,($str$25 - $str$26)
$str$26:
        /*004e*/ 	.byte	0x2f, 0x74, 0x6d, 0x70, 0x2f, 0x63, 0x75, 0x74, 0x6c, 0x61, 0x73, 0x73, 0x5f, 0x73, 0x77, 0x65
        /*005e*/ 	.byte	0x65, 0x70, 0x5f, 0x73, 0x72, 0x63, 0x2f, 0x69, 0x6e, 0x63, 0x6c, 0x75, 0x64, 0x65, 0x2f, 0x63
        /*006e*/ 	.byte	0x75, 0x74, 0x65, 0x2f, 0x61, 0x74, 0x6f, 0x6d, 0x2f, 0x63, 0x6f, 0x70, 0x79, 0x5f, 0x74, 0x72
        /*007e*/ 	.byte	0x61, 0x69, 0x74, 0x73, 0x5f, 0x73, 0x6d, 0x31, 0x30, 0x30, 0x2e, 0x68, 0x70, 0x70, 0x00
	.type		$str$25,@object
	.size		$str$25,(__unnamed_1 - $str$25)
$str$25:
        /*008d*/ 	.byte	0x28, 0x28, 0x75, 0x69, 0x6e, 0x74, 0x33, 0x32, 0x5f, 0x74, 0x28, 0x74, 0x68, 0x72, 0x65, 0x61
        /*009d*/ 	.byte	0x64, 0x49, 0x64, 0x78, 0x2e, 0x78, 0x29, 0x20, 0x2f, 0x20, 0x33, 0x32, 0x29, 0x20, 0x25, 0x20
        /*00ad*/ 	.byte	0x34, 0x29, 0x20, 0x3d, 0x3d, 0x20, 0x28, 0x28, 0x28, 0x74, 0x6d, 0x65, 0x6d, 0x5f, 0x61, 0x64
        /*00bd*/ 	.byte	0x64, 0x72, 0x20, 0x3e, 0x3e, 0x20, 0x31, 0x36, 0x29, 0x20, 0x2f, 0x20, 0x33, 0x32, 0x29, 0x20
        /*00cd*/ 	.byte	0x25, 0x20, 0x34, 0x29, 0x00
	.type		__unnamed_1,@object
	.size		__unnamed_1,(__unnamed_2 - __unnamed_1)
__unnamed_1:
        /*00d2*/ 	.byte	0x61, 0x75, 0x74, 0x6f, 0x20, 0x63, 0x75, 0x74, 0x65, 0x3a, 0x3a, 0x61, 0x73, 0x5f, 0x70, 0x6f
        /* <DEDUP_REMOVED lines=24> */
        /*0262*/ 	.byte	0x3e, 0x3e, 0x5d, 0x00
	.type		__unnamed_2,@object
	.size		__unnamed_2,(__unnamed_3 - __unnamed_2)
__unnamed_2:
        /* <DEDUP_REMOVED lines=26> */
	.type		__unnamed_3,@object
	.size		__unnamed_3,(.L_3 - __unnamed_3)
__unnamed_3:
        /* <DEDUP_REMOVED lines=41> */
.L_3:


//--------------------- .nv.shared._ZN7cutlass13device_kernelINS_4gemm6kernel13GemmUniversalIN4cute5tupleIJiiiiEEENS1_10collective13CollectiveMmaINS1_35MainloopSm100TmaUmmaWarpSpecializedILi4ELi2ELi4ENS5_IJNS4_1CILi2EEESB_NSA_ILi1EEEEEEEENS5_IJNSA_ILi128EEENSA_ILi256EEESF_EEEaNS5_IJlSC_lEEEaSI_NS4_8TiledMMAINS4_8MMA_AtomIJNS4_21SM100_MMA_S8_2x1SM_SSIaaiLi128ELi256ELNS4_4UMMA5MajorE0ELSN_0ELNSM_8SaturateE0EEEEEENS4_6LayoutINS5_IJSC_SC_SC_EEENS5_IJNSA_ILi0EEEST_ST_EEEEENS5_IJNS4_10UnderscoreESW_SW_EEEEENS4_28SM100_TMA_2SM_LOAD_MULTICASTENS4_14ComposedLayoutINS4_7SwizzleILi3ELi4ELi3EEENS4_18smem_ptr_flag_bitsILi8EEENSR_INS5_IJNSA_ILi8EEESF_EEENS5_IJSF_SC_EEEEEEEvNS4_8identityENS4_18SM100_TMA_2SM_LOADES19_vS1A_EENS_8epilogue10collective18CollectiveEpilogueINS1D_23Sm100TmaWarpSpecializedILi4ELi2ELi32ELb0ELb0EEEJNS5_IJNSA_ILi64EEESG_SF_EEENS5_IJNSR_IS1I_SC_EENSR_INS5_IJNSA_ILi32EEESB_EEENS5_IJSC_SF_EEEEEEEEaSI_aSI_NS1D_6fusion15FusionCallbacksIS1H_NS1Q_17LinearCombinationIaiaiLNS_15FloatRoundStyleE2EEES1J_S1P_JEEENS4_5SM1004TMEM4LOAD26SM100_TMEM_LOAD_32dp32b32xENS4_13SM90_TMA_LOADENS10_INS11_ILi1ELi4ELi3EEES14_NSR_INS5_IJS15_S1L_EEENS5_IJS1L_SC_EEEEEEENS4_39AutoVectorizingCopyWithAssumedAlignmentILi128EEENS4_14SM90_TMA_STOREES25_S27_S27_EEEvvEEEEvNT_6ParamsE --------------------------
	.section	.nv.shared._ZN7cutlass13device_kernelINS_4gemm6kernel13GemmUniversalIN4cute5tupleIJiiiiEEENS1_10collective13CollectiveMmaINS1_35MainloopSm100TmaUmmaWarpSpecializedILi4ELi2ELi4ENS5_IJNS4_1CILi2EEESB_NSA_ILi1EEEEEEEENS5_IJNSA_ILi128EEENSA_ILi256EEESF_EEEaNS5_IJlSC_lEEEaSI_NS4_8TiledMMAINS4_8MMA_AtomIJNS4_21SM100_MMA_S8_2x1SM_SSIaaiLi128ELi256ELNS4_4UMMA5MajorE0ELSN_0ELNSM_8SaturateE0EEEEEENS4_6LayoutINS5_IJSC_SC_SC_EEENS5_IJNSA_ILi0EEEST_ST_EEEEENS5_IJNS4_10UnderscoreESW_SW_EEEEENS4_28SM100_TMA_2SM_LOAD_MULTICASTENS4_14ComposedLayoutINS4_7SwizzleILi3ELi4ELi3EEENS4_18smem_ptr_flag_bitsILi8EEENSR_INS5_IJNSA_ILi8EEESF_EEENS5_IJSF_SC_EEEEEEEvNS4_8identityENS4_18SM100_TMA_2SM_LOADES19_vS1A_EENS_8epilogue10collective18CollectiveEpilogueINS1D_23Sm100TmaWarpSpecializedILi4ELi2ELi32ELb0ELb0EEEJNS5_IJNSA_ILi64EEESG_SF_EEENS5_IJNSR_IS1I_SC_EENSR_INS5_IJNSA_ILi32EEESB_EEENS5_IJSC_SF_EEEEEEEEaSI_aSI_NS1D_6fusion15FusionCallbacksIS1H_NS1Q_17LinearCombinationIaiaiLNS_15FloatRoundStyleE2EEES1J_S1P_JEEENS4_5SM1004TMEM4LOAD26SM100_TMEM_LOAD_32dp32b32xENS4_13SM90_TMA_LOADENS10_INS11_ILi1ELi4ELi3EEES14_NSR_INS5_IJS15_S1L_EEENS5_IJS1L_SC_EEEEEEENS4_39AutoVectorizingCopyWithAssumedAlignmentILi128EEENS4_14SM90_TMA_STOREES25_S27_S27_EEEvvEEEEvNT_6ParamsE,"aw",@nobits
	.sectionflags	@""
	.align	16
	.zero		1024


//--------------------- .nv.shared.reserved.0     --------------------------
	.section	.nv.shared.reserved.0,"aw",@nobits
	.weak		__nv_reservedSMEM_offset_0_alias
	.size		__nv_reservedSMEM_offset_0_alias, 0, 64
	.other		__nv_reservedSMEM_offset_0_alias,@"STO_CUDA_RESERVED_SHARED STV_DEFAULT"
__nv_reservedSMEM_offset_0_alias:
	.zero		0
.nv.shared.reserved.0:
	.zero		64
	.weak		__nv_reservedSMEM_tcgen05_partition
	.type		__nv_reservedSMEM_tcgen05_partition,@object
	.size		__nv_reservedSMEM_tcgen05_partition,(.L_0 - __nv_reservedSMEM_tcgen05_partition)
__nv_reservedSMEM_tcgen05_partition:
	.zero		32
.L_0:


//--------------------- .nv.global                --------------------------
	.section	.nv.global,"aw",@nobits
.nv.global:
	.type		_ZN40_INTERNAL_9ab02832_4_k_cu_95be93b4_106924cute1_E,@object
	.size		_ZN40_INTERNAL_9ab02832_4_k_cu_95be93b4_106924cute1_E,(_ZN40_INTERNAL_9ab02832_4_k_cu_95be93b4_106924cuda3std3__45__cpo6cbeginE - _ZN40_INTERNAL_9ab02832_4_k_cu_95be93b4_106924cute1_E)
_ZN40_INTERNAL_9ab02832_4_k_cu_95be93b4_106924cute1_E:
	.zero		1
	.type		_ZN40_INTERNAL_9ab02832_4_k_cu_95be93b4_106924cuda3std3__45__cpo6cbeginE,@object
	.size		_ZN40_INTERNAL_9ab02832_4_k_cu_95be93b4_106924cuda3std3__45__cpo6cbeginE,(_ZN40_INTERNAL_9ab02832_4_k_cu_95be93b4_106924cuda3std3__48in_placeE - _ZN40_INTERNAL_9ab02832_4_k_cu_95be93b4_106924cuda3std3__45__cpo6cbeginE)
_ZN40_INTERNAL_9ab02832_4_k_cu_95be93b4_106924cuda3std3__45__cpo6cbeginE:
	.zero		1
	.type		_ZN40_INTERNAL_9ab02832_4_k_cu_95be93b4_106924cuda3std3__48in_placeE,@object
	.size		_ZN40_INTERNAL_9ab02832_4_k_cu_95be93b4_106924cuda3std3__48in_placeE,(_ZN40_INTERNAL_9ab02832_4_k_cu_95be93b4_106924cuda3std6ranges3__45__cpo9iter_moveE - _ZN40_INTERNAL_9ab02832_4_k_cu_95be93b4_106924cuda3std3__48in_placeE)
_ZN40_INTERNAL_9ab02832_4_k_cu_95be93b4_106924cuda3std3__48in_placeE:
	.zero		1
	.type		_ZN40_INTERNAL_9ab02832_4_k_cu_95be93b4_106924cuda3std6ranges3__45__cpo9iter_moveE,@object
	.size		_ZN40_INTERNAL_9ab02832_4_k_cu_95be93b4_106924cuda3std6ranges3__45__cpo9iter_moveE,(_ZN40_INTERNAL_9ab02832_4_k_cu_95be93b4_106924cuda3std3__45__cpo5beginE - _ZN40_INTERNAL_9ab02832_4_k_cu_95be93b4_106924cuda3std6ranges3__45__cpo9iter_moveE)
_ZN40_INTERNAL_9ab02832_4_k_cu_95be93b4_106924cuda3std6ranges3__45__cpo9iter_moveE:
	.zero		1
	.type		_ZN40_INTERNAL_9ab02832_4_k_cu_95be93b4_106924cuda3std3__45__cpo5beginE,@object
	.size		_ZN40_INTERNAL_9ab02832_4_k_cu_95be93b4_106924cuda3std3__45__cpo5beginE,(_ZN40_INTERNAL_9ab02832_4_k_cu_95be93b4_106924cuda3std3__442_GLOBAL__N__9ab02832_4_k_cu_95be93b4_106926ignoreE - _ZN40_INTERNAL_9ab02832_4_k_cu_95be93b4_106924cuda3std3__45__cpo5beginE)
_ZN40_INTERNAL_9ab02832_4_k_cu_95be93b4_106924cuda3std3__45__cpo5beginE:
	.zero		1
	.type		_ZN40_INTERNAL_9ab02832_4_k_cu_95be93b4_106924cuda3std3__442_GLOBAL__N__9ab02832_4_k_cu_95be93b4_106926ignoreE,@object
	.size		_ZN40_INTERNAL_9ab02832_4_k_cu_95be93b4_106924cuda3std3__442_GLOBAL__N__9ab02832_4_k_cu_95be93b4_106926ignoreE,(_ZN40_INTERNAL_9ab02832_4_k_cu_95be93b4_106924cute7productE - _ZN40_INTERNAL_9ab02832_4_k_cu_95be93b4_106924cuda3std3__442_GLOBAL__N__9ab02832_4_k_cu_95be93b4_106926ignoreE)
_ZN40_INTERNAL_9ab02832_4_k_cu_95be93b4_106924cuda3std3__442_GLOBAL__N__9ab02832_4_k_cu_95be93b4_106926ignoreE:
	.zero		1
	.type		_ZN40_INTERNAL_9ab02832_4_k_cu_95be93b4_106924cute7productE,@object
	.size		_ZN40_INTERNAL_9ab02832_4_k_cu_95be93b4_106924cute7productE,(_ZN40_INTERNAL_9ab02832_4_k_cu_95be93b4_106924cuda3std3__45__cpo3endE - _ZN40_INTERNAL_9ab02832_4_k_cu_95be93b4_106924cute7productE)
_ZN40_INTERNAL_9ab02832_4_k_cu_95be93b4_106924cute7productE:
	.zero		1
	.type		_ZN40_INTERNAL_9ab02832_4_k_cu_95be93b4_106924cuda3std3__45__cpo3endE,@object
	.size		_ZN40_INTERNAL_9ab02832_4_k_cu_95be93b4_106924cuda3std3__45__cpo3endE,(_ZN40_INTERNAL_9ab02832_4_k_cu_95be93b4_106924cuda3std3__419piecewise_constructE - _ZN40_INTERNAL_9ab02832_4_k_cu_95be93b4_106924cuda3std3__45__cpo3endE)
_ZN40_INTERNAL_9ab02832_4_k_cu_95be93b4_106924cuda3std3__45__cpo3endE:
	.zero		1
	.type		_ZN40_INTERNAL_9ab02832_4_k_cu_95be93b4_106924cuda3std3__419piecewise_constructE,@object
	.size		_ZN40_INTERNAL_9ab02832_4_k_cu_95be93b4_106924cuda3std3__419piecewise_constructE,(_ZN40_INTERNAL_9ab02832_4_k_cu_95be93b4_106924cuda3std3__45__cpo4cendE - _ZN40_INTERNAL_9ab02832_4_k_cu_95be93b4_106924cuda3std3__419piecewise_constructE)
_ZN40_INTERNAL_9ab02832_4_k_cu_95be93b4_106924cuda3std3__419piecewise_constructE:
	.zero		1
	.type		_ZN40_INTERNAL_9ab02832_4_k_cu_95be93b4_106924cuda3std3__45__cpo4cendE,@object
	.size		_ZN40_INTERNAL_9ab02832_4_k_cu_95be93b4_106924cuda3std3__45__cpo4cendE,(_ZN40_INTERNAL_9ab02832_4_k_cu_95be93b4_106924cuda3std6ranges3__45__cpo4swapE - _ZN40_INTERNAL_9ab02832_4_k_cu_95be93b4_106924cuda3std3__45__cpo4cendE)
_ZN40_INTERNAL_9ab02832_4_k_cu_95be93b4_106924cuda3std3__45__cpo4cendE:
	.zero		1
	.type		_ZN40_INTERNAL_9ab02832_4_k_cu_95be93b4_106924cuda3std6ranges3__45__cpo4swapE,@object
	.size		_ZN40_INTERNAL_9ab02832_4_k_cu_95be93b4_106924cuda3std6ranges3__45__cpo4swapE,(.L_11 - _ZN40_INTERNAL_9ab02832_4_k_cu_95be93b4_106924cuda3std6ranges3__45__cpo4swapE)
_ZN40_INTERNAL_9ab02832_4_k_cu_95be93b4_106924cuda3std6ranges3__45__cpo4swapE:
	.zero		1
.L_11:


//--------------------- .nv.constant0._ZN7cutlass13device_kernelINS_4gemm6kernel13GemmUniversalIN4cute5tupleIJiiiiEEENS1_10collective13CollectiveMmaINS1_35MainloopSm100TmaUmmaWarpSpecializedILi4ELi2ELi4ENS5_IJNS4_1CILi2EEESB_NSA_ILi1EEEEEEEENS5_IJNSA_ILi128EEENSA_ILi256EEESF_EEEaNS5_IJlSC_lEEEaSI_NS4_8TiledMMAINS4_8MMA_AtomIJNS4_21SM100_MMA_S8_2x1SM_SSIaaiLi128ELi256ELNS4_4UMMA5MajorE0ELSN_0ELNSM_8SaturateE0EEEEEENS4_6LayoutINS5_IJSC_SC_SC_EEENS5_IJNSA_ILi0EEEST_ST_EEEEENS5_IJNS4_10UnderscoreESW_SW_EEEEENS4_28SM100_TMA_2SM_LOAD_MULTICASTENS4_14ComposedLayoutINS4_7SwizzleILi3ELi4ELi3EEENS4_18smem_ptr_flag_bitsILi8EEENSR_INS5_IJNSA_ILi8EEESF_EEENS5_IJSF_SC_EEEEEEEvNS4_8identityENS4_18SM100_TMA_2SM_LOADES19_vS1A_EENS_8epilogue10collective18CollectiveEpilogueINS1D_23Sm100TmaWarpSpecializedILi4ELi2ELi32ELb0ELb0EEEJNS5_IJNSA_ILi64EEESG_SF_EEENS5_IJNSR_IS1I_SC_EENSR_INS5_IJNSA_ILi32EEESB_EEENS5_IJSC_SF_EEEEEEEEaSI_aSI_NS1D_6fusion15FusionCallbacksIS1H_NS1Q_17LinearCombinationIaiaiLNS_15FloatRoundStyleE2EEES1J_S1P_JEEENS4_5SM1004TMEM4LOAD26SM100_TMEM_LOAD_32dp32b32xENS4_13SM90_TMA_LOADENS10_INS11_ILi1ELi4ELi3EEES14_NSR_INS5_IJS15_S1L_EEENS5_IJS1L_SC_EEEEEEENS4_39AutoVectorizingCopyWithAssumedAlignmentILi128EEENS4_14SM90_TMA_STOREES25_S27_S27_EEEvvEEEEvNT_6ParamsE --------------------------
	.section	.nv.constant0._ZN7cutlass13device_kernelINS_4gemm6kernel13GemmUniversalIN4cute5tupleIJiiiiEEENS1_10collective13CollectiveMmaINS1_35MainloopSm100TmaUmmaWarpSpecializedILi4ELi2ELi4ENS5_IJNS4_1CILi2EEESB_NSA_ILi1EEEEEEEENS5_IJNSA_ILi128EEENSA_ILi256EEESF_EEEaNS5_IJlSC_lEEEaSI_NS4_8TiledMMAINS4_8MMA_AtomIJNS4_21SM100_MMA_S8_2x1SM_SSIaaiLi128ELi256ELNS4_4UMMA5MajorE0ELSN_0ELNSM_8SaturateE0EEEEEENS4_6LayoutINS5_IJSC_SC_SC_EEENS5_IJNSA_ILi0EEEST_ST_EEEEENS5_IJNS4_10UnderscoreESW_SW_EEEEENS4_28SM100_TMA_2SM_LOAD_MULTICASTENS4_14ComposedLayoutINS4_7SwizzleILi3ELi4ELi3EEENS4_18smem_ptr_flag_bitsILi8EEENSR_INS5_IJNSA_ILi8EEESF_EEENS5_IJSF_SC_EEEEEEEvNS4_8identityENS4_18SM100_TMA_2SM_LOADES19_vS1A_EENS_8epilogue10collective18CollectiveEpilogueINS1D_23Sm100TmaWarpSpecializedILi4ELi2ELi32ELb0ELb0EEEJNS5_IJNSA_ILi64EEESG_SF_EEENS5_IJNSR_IS1I_SC_EENSR_INS5_IJNSA_ILi32EEESB_EEENS5_IJSC_SF_EEEEEEEEaSI_aSI_NS1D_6fusion15FusionCallbacksIS1H_NS1Q_17LinearCombinationIaiaiLNS_15FloatRoundStyleE2EEES1J_S1P_JEEENS4_5SM1004TMEM4LOAD26SM100_TMEM_LOAD_32dp32b32xENS4_13SM90_TMA_LOADENS10_INS11_ILi1ELi4ELi3EEES14_NSR_INS5_IJS15_S1L_EEENS5_IJS1L_SC_EEEEEEENS4_39AutoVectorizingCopyWithAssumedAlignmentILi128EEENS4_14SM90_TMA_STOREES25_S27_S27_EEEvvEEEEvNT_6ParamsE,"a",@progbits
	.sectionflags	@""
	.align	4
.nv.constant0._ZN7cutlass13device_kernelINS_4gemm6kernel13GemmUniversalIN4cute5tupleIJiiiiEEENS1_10collective13CollectiveMmaINS1_35MainloopSm100TmaUmmaWarpSpecializedILi4ELi2ELi4ENS5_IJNS4_1CILi2EEESB_NSA_ILi1EEEEEEEENS5_IJNSA_ILi128EEENSA_ILi256EEESF_EEEaNS5_IJlSC_lEEEaSI_NS4_8TiledMMAINS4_8MMA_AtomIJNS4_21SM100_MMA_S8_2x1SM_SSIaaiLi128ELi256ELNS4_4UMMA5MajorE0ELSN_0ELNSM_8SaturateE0EEEEEENS4_6LayoutINS5_IJSC_SC_SC_EEENS5_IJNSA_ILi0EEEST_ST_EEEEENS5_IJNS4_10UnderscoreESW_SW_EEEEENS4_28SM100_TMA_2SM_LOAD_MULTICASTENS4_14ComposedLayoutINS4_7SwizzleILi3ELi4ELi3EEENS4_18smem_ptr_flag_bitsILi8EEENSR_INS5_IJNSA_ILi8EEESF_EEENS5_IJSF_SC_EEEEEEEvNS4_8identityENS4_18SM100_TMA_2SM_LOADES19_vS1A_EENS_8epilogue10collective18CollectiveEpilogueINS1D_23Sm100TmaWarpSpecializedILi4ELi2ELi32ELb0ELb0EEEJNS5_IJNSA_ILi64EEESG_SF_EEENS5_IJNSR_IS1I_SC_EENSR_INS5_IJNSA_ILi32EEESB_EEENS5_IJSC_SF_EEEEEEEEaSI_aSI_NS1D_6fusion15FusionCallbacksIS1H_NS1Q_17LinearCombinationIaiaiLNS_15FloatRoundStyleE2EEES1J_S1P_JEEENS4_5SM1004TMEM4LOAD26SM100_TMEM_LOAD_32dp32b32xENS4_13SM90_TMA_LOADENS10_INS11_ILi1ELi4ELi3EEES14_NSR_INS5_IJS15_S1L_EEENS5_IJS1L_SC_EEEEEEENS4_39AutoVectorizingCopyWithAssumedAlignmentILi128EEENS4_14SM90_TMA_STOREES25_S27_S27_EEEvvEEEEvNT_6ParamsE:
	.zero		2944


//--------------------- SYMBOLS --------------------------

	.type		.nv.reservedSmem.offset0,@object
	.size		.nv.reservedSmem.offset0,0x4
	.type		.nv.reservedSmem.cap,@object
	.size		.nv.reservedSmem.cap,0x4
	.type		__assertfail,@function
